//
// Generated by NVIDIA NVVM Compiler
//
// Compiler Build ID: CL-36424714
// Cuda compilation tools, release 13.0, V13.0.88
// Based on NVVM 20.0.0
//

.version 9.0
.target sm_100
.address_size 64

	// .globl	reduceStates
// _ZZ12reduceStatesE18partialLikelihoods has been demoted
// _ZZ12reduceStatesE18sharedDoubleBuffer has been demoted
// _ZZ16reduceCategoriesE18sharedDoubleBuffer has been demoted
// _ZZ11reduceSitesE4temp has been demoted

.visible .entry reduceStates(
	.param .u32 reduceStates_param_0,
	.param .u32 reduceStates_param_1,
	.param .u32 reduceStates_param_2,
	.param .u32 reduceStates_param_3,
	.param .f64 reduceStates_param_4,
	.param .u64 .ptr .align 1 reduceStates_param_5,
	.param .u64 .ptr .align 1 reduceStates_param_6,
	.param .u64 .ptr .align 1 reduceStates_param_7
)
{
	.reg .pred 	%p<15>;
	.reg .b32 	%r<71>;
	.reg .b32 	%f<3>;
	.reg .b64 	%rd<13>;
	.reg .b64 	%fd<64>;
	// demoted variable
	.shared .align 4 .b8 _ZZ12reduceStatesE18partialLikelihoods[4096];
	// demoted variable
	.shared .align 8 .b8 _ZZ12reduceStatesE18sharedDoubleBuffer[8192];
	ld.param.u32 	%r24, [reduceStates_param_0];
	ld.param.u32 	%r25, [reduceStates_param_1];
	ld.param.u32 	%r26, [reduceStates_param_2];
	ld.param.u32 	%r27, [reduceStates_param_3];
	ld.param.f64 	%fd13, [reduceStates_param_4];
	ld.param.u64 	%rd2, [reduceStates_param_5];
	ld.param.u64 	%rd3, [reduceStates_param_6];
	ld.param.u64 	%rd4, [reduceStates_param_7];
	mov.u32 	%r1, %ctaid.y;
	mov.u32 	%r2, %tid.x;
	mov.u32 	%r3, %ntid.x;
	mov.u32 	%r28, %ctaid.x;
	mad.lo.s32 	%r4, %r3, %r28, %r2;
	mov.u32 	%r5, %tid.y;
	setp.ge.s32 	%p1, %r4, %r26;
	mad.lo.s32 	%r6, %r3, %r5, %r2;
	shl.b32 	%r29, %r6, 2;
	mov.u32 	%r30, _ZZ12reduceStatesE18partialLikelihoods;
	add.s32 	%r7, %r30, %r29;
	@%p1 bra 	$L__BB0_2;
	cvta.to.global.u64 	%rd5, %rd3;
	mad.lo.s32 	%r31, %r25, %r1, %r5;
	mad.lo.s32 	%r32, %r31, %r26, %r4;
	mul.wide.s32 	%rd6, %r32, 4;
	add.s64 	%rd7, %rd5, %rd6;
	ld.global.f32 	%f1, [%rd7];
	st.shared.f32 	[%r7], %f1;
$L__BB0_2:
	setp.ge.s32 	%p2, %r4, %r27;
	mad.lo.s32 	%r33, %r26, %r1, %r4;
	cvta.to.global.u64 	%rd8, %rd4;
	mul.wide.s32 	%rd9, %r33, 8;
	add.s64 	%rd1, %rd8, %rd9;
	@%p2 bra 	$L__BB0_4;
	ld.shared.f32 	%f2, [%r7];
	cvt.f64.f32 	%fd14, %f2;
	cvta.to.global.u64 	%rd10, %rd2;
	mul.wide.u32 	%rd11, %r5, 8;
	add.s64 	%rd12, %rd10, %rd11;
	ld.global.f64 	%fd15, [%rd12];
	mul.f64 	%fd16, %fd15, %fd14;
	mov.f64 	%fd17, 0d3FF0000000000000;
	sub.f64 	%fd18, %fd17, %fd13;
	cvt.rn.f64.s32 	%fd19, %r24;
	div.rn.f64 	%fd20, %fd18, %fd19;
	mul.f64 	%fd21, %fd20, %fd16;
	ld.global.f64 	%fd22, [%rd1];
	mul.f64 	%fd23, %fd22, %fd21;
	shl.b32 	%r34, %r6, 3;
	mov.u32 	%r35, _ZZ12reduceStatesE18sharedDoubleBuffer;
	add.s32 	%r36, %r35, %r34;
	st.shared.f64 	[%r36], %fd23;
$L__BB0_4:
	setp.ge.s32 	%p3, %r4, %r27;
	bar.sync 	0;
	setp.ne.s32 	%p4, %r5, 0;
	or.pred  	%p5, %p4, %p3;
	@%p5 bra 	$L__BB0_18;
	setp.lt.s32 	%p6, %r25, 1;
	mov.f64 	%fd63, 0d0000000000000000;
	@%p6 bra 	$L__BB0_17;
	and.b32  	%r8, %r25, 7;
	setp.lt.u32 	%p7, %r25, 8;
	mov.f64 	%fd63, 0d0000000000000000;
	mov.b32 	%r69, 0;
	@%p7 bra 	$L__BB0_9;
	and.b32  	%r69, %r25, 2147483640;
	neg.s32 	%r67, %r69;
	shl.b32 	%r38, %r2, 3;
	mov.u32 	%r39, _ZZ12reduceStatesE18sharedDoubleBuffer;
	add.s32 	%r66, %r39, %r38;
	shl.b32 	%r12, %r3, 6;
	shl.b32 	%r13, %r3, 3;
	mov.f64 	%fd63, 0d0000000000000000;
$L__BB0_8:
	.pragma "nounroll";
	ld.shared.f64 	%fd28, [%r66];
	add.f64 	%fd29, %fd63, %fd28;
	add.s32 	%r40, %r66, %r13;
	ld.shared.f64 	%fd30, [%r40];
	add.f64 	%fd31, %fd29, %fd30;
	add.s32 	%r41, %r40, %r13;
	ld.shared.f64 	%fd32, [%r41];
	add.f64 	%fd33, %fd31, %fd32;
	add.s32 	%r42, %r41, %r13;
	ld.shared.f64 	%fd34, [%r42];
	add.f64 	%fd35, %fd33, %fd34;
	add.s32 	%r43, %r42, %r13;
	ld.shared.f64 	%fd36, [%r43];
	add.f64 	%fd37, %fd35, %fd36;
	add.s32 	%r44, %r43, %r13;
	ld.shared.f64 	%fd38, [%r44];
	add.f64 	%fd39, %fd37, %fd38;
	add.s32 	%r45, %r44, %r13;
	ld.shared.f64 	%fd40, [%r45];
	add.f64 	%fd41, %fd39, %fd40;
	add.s32 	%r46, %r45, %r13;
	ld.shared.f64 	%fd42, [%r46];
	add.f64 	%fd63, %fd41, %fd42;
	add.s32 	%r67, %r67, 8;
	add.s32 	%r66, %r66, %r12;
	setp.ne.s32 	%p8, %r67, 0;
	@%p8 bra 	$L__BB0_8;
$L__BB0_9:
	setp.eq.s32 	%p9, %r8, 0;
	@%p9 bra 	$L__BB0_17;
	and.b32  	%r19, %r25, 3;
	setp.lt.u32 	%p10, %r8, 4;
	@%p10 bra 	$L__BB0_12;
	mad.lo.s32 	%r47, %r69, %r3, %r2;
	shl.b32 	%r48, %r47, 3;
	mov.u32 	%r49, _ZZ12reduceStatesE18sharedDoubleBuffer;
	add.s32 	%r50, %r49, %r48;
	ld.shared.f64 	%fd44, [%r50];
	add.f64 	%fd45, %fd63, %fd44;
	shl.b32 	%r51, %r3, 3;
	add.s32 	%r52, %r50, %r51;
	ld.shared.f64 	%fd46, [%r52];
	add.f64 	%fd47, %fd45, %fd46;
	add.s32 	%r53, %r52, %r51;
	ld.shared.f64 	%fd48, [%r53];
	add.f64 	%fd49, %fd47, %fd48;
	add.s32 	%r54, %r53, %r51;
	ld.shared.f64 	%fd50, [%r54];
	add.f64 	%fd63, %fd49, %fd50;
	add.s32 	%r69, %r69, 4;
$L__BB0_12:
	setp.eq.s32 	%p11, %r19, 0;
	@%p11 bra 	$L__BB0_17;
	setp.eq.s32 	%p12, %r19, 1;
	@%p12 bra 	$L__BB0_15;
	mad.lo.s32 	%r55, %r69, %r3, %r2;
	shl.b32 	%r56, %r55, 3;
	mov.u32 	%r57, _ZZ12reduceStatesE18sharedDoubleBuffer;
	add.s32 	%r58, %r57, %r56;
	ld.shared.f64 	%fd52, [%r58];
	add.f64 	%fd53, %fd63, %fd52;
	shl.b32 	%r59, %r3, 3;
	add.s32 	%r60, %r58, %r59;
	ld.shared.f64 	%fd54, [%r60];
	add.f64 	%fd63, %fd53, %fd54;
	add.s32 	%r69, %r69, 2;
$L__BB0_15:
	and.b32  	%r61, %r25, 1;
	setp.eq.b32 	%p13, %r61, 1;
	not.pred 	%p14, %p13;
	@%p14 bra 	$L__BB0_17;
	mad.lo.s32 	%r62, %r69, %r3, %r2;
	shl.b32 	%r63, %r62, 3;
	mov.u32 	%r64, _ZZ12reduceStatesE18sharedDoubleBuffer;
	add.s32 	%r65, %r64, %r63;
	ld.shared.f64 	%fd55, [%r65];
	add.f64 	%fd63, %fd63, %fd55;
$L__BB0_17:
	st.global.f64 	[%rd1], %fd63;
$L__BB0_18:
	ret;

}
	// .globl	reduceCategories
.visible .entry reduceCategories(
	.param .u32 reduceCategories_param_0,
	.param .u32 reduceCategories_param_1,
	.param .u32 reduceCategories_param_2,
	.param .f64 reduceCategories_param_3,
	.param .u64 .ptr .align 1 reduceCategories_param_4,
	.param .u64 .ptr .align 1 reduceCategories_param_5,
	.param .u64 .ptr .align 1 reduceCategories_param_6
)
{
	.reg .pred 	%p<18>;
	.reg .b32 	%r<110>;
	.reg .b64 	%rd<14>;
	.reg .b64 	%fd<93>;
	// demoted variable
	.shared .align 8 .b8 _ZZ16reduceCategoriesE18sharedDoubleBuffer[8192];
	ld.param.u32 	%r37, [reduceCategories_param_0];
	ld.param.u32 	%r38, [reduceCategories_param_1];
	ld.param.u32 	%r39, [reduceCategories_param_2];
	ld.param.f64 	%fd21, [reduceCategories_param_3];
	ld.param.u64 	%rd4, [reduceCategories_param_4];
	ld.param.u64 	%rd2, [reduceCategories_param_5];
	ld.param.u64 	%rd3, [reduceCategories_param_6];
	cvta.to.global.u64 	%rd1, %rd4;
	mov.u32 	%r1, %tid.y;
	mov.u32 	%r2, %tid.x;
	mov.u32 	%r3, %ntid.x;
	mov.u32 	%r40, %ctaid.x;
	mad.lo.s32 	%r4, %r3, %r40, %r2;
	setp.ge.s32 	%p1, %r4, %r38;
	@%p1 bra 	$L__BB1_2;
	mad.lo.s32 	%r41, %r39, %r1, %r4;
	mul.wide.s32 	%rd5, %r41, 8;
	add.s64 	%rd6, %rd1, %rd5;
	ld.global.f64 	%fd22, [%rd6];
	mad.lo.s32 	%r42, %r1, %r3, %r2;
	shl.b32 	%r43, %r42, 3;
	mov.u32 	%r44, _ZZ16reduceCategoriesE18sharedDoubleBuffer;
	add.s32 	%r45, %r44, %r43;
	st.shared.f64 	[%r45], %fd22;
$L__BB1_2:
	setp.ge.s32 	%p2, %r4, %r38;
	bar.sync 	0;
	setp.ne.s32 	%p3, %r1, 0;
	or.pred  	%p4, %p3, %p2;
	@%p4 bra 	$L__BB1_25;
	setp.gt.s32 	%p5, %r37, 1;
	@%p5 bra 	$L__BB1_5;
	shl.b32 	%r46, %r2, 3;
	mov.u32 	%r47, _ZZ16reduceCategoriesE18sharedDoubleBuffer;
	add.s32 	%r48, %r47, %r46;
	ld.shared.f64 	%fd89, [%r48];
	bra.uni 	$L__BB1_17;
$L__BB1_5:
	shl.b32 	%r50, %r2, 3;
	mov.u32 	%r51, _ZZ16reduceCategoriesE18sharedDoubleBuffer;
	add.s32 	%r5, %r51, %r50;
	ld.shared.f64 	%fd89, [%r5];
	add.s32 	%r6, %r37, -1;
	add.s32 	%r52, %r37, -2;
	and.b32  	%r7, %r6, 7;
	setp.lt.u32 	%p6, %r52, 7;
	mov.b32 	%r104, 1;
	@%p6 bra 	$L__BB1_9;
	and.b32  	%r55, %r6, -8;
	neg.s32 	%r101, %r55;
	shl.b32 	%r9, %r3, 3;
	add.s32 	%r57, %r50, %r9;
	add.s32 	%r99, %r51, %r57;
	shl.b32 	%r11, %r3, 6;
	mov.b32 	%r102, 1;
	mov.b32 	%r100, 0;
$L__BB1_7:
	.pragma "nounroll";
	mul.lo.s32 	%r59, %r102, %r3;
	shl.b32 	%r60, %r59, 3;
	add.s32 	%r61, %r5, %r60;
	ld.shared.f64 	%fd23, [%r99];
	add.f64 	%fd24, %fd23, %fd89;
	st.shared.f64 	[%r5], %fd24;
	add.s32 	%r62, %r61, %r9;
	ld.shared.f64 	%fd25, [%r62];
	add.f64 	%fd26, %fd25, %fd24;
	st.shared.f64 	[%r5], %fd26;
	add.s32 	%r63, %r62, %r9;
	ld.shared.f64 	%fd27, [%r63];
	add.f64 	%fd28, %fd27, %fd26;
	st.shared.f64 	[%r5], %fd28;
	add.s32 	%r64, %r63, %r9;
	ld.shared.f64 	%fd29, [%r64];
	add.f64 	%fd30, %fd29, %fd28;
	st.shared.f64 	[%r5], %fd30;
	add.s32 	%r65, %r64, %r9;
	ld.shared.f64 	%fd31, [%r65];
	add.f64 	%fd32, %fd31, %fd30;
	st.shared.f64 	[%r5], %fd32;
	add.s32 	%r66, %r65, %r9;
	ld.shared.f64 	%fd33, [%r66];
	add.f64 	%fd34, %fd33, %fd32;
	st.shared.f64 	[%r5], %fd34;
	add.s32 	%r67, %r66, %r9;
	ld.shared.f64 	%fd35, [%r67];
	add.f64 	%fd36, %fd35, %fd34;
	st.shared.f64 	[%r5], %fd36;
	add.s32 	%r68, %r67, %r9;
	ld.shared.f64 	%fd37, [%r68];
	add.f64 	%fd89, %fd37, %fd36;
	st.shared.f64 	[%r5], %fd89;
	add.s32 	%r102, %r102, 8;
	add.s32 	%r101, %r101, 8;
	add.s32 	%r100, %r100, 8;
	add.s32 	%r99, %r99, %r11;
	setp.ne.s32 	%p7, %r101, 0;
	@%p7 bra 	$L__BB1_7;
	add.s32 	%r104, %r100, 1;
$L__BB1_9:
	setp.eq.s32 	%p8, %r7, 0;
	@%p8 bra 	$L__BB1_17;
	and.b32  	%r22, %r6, 3;
	setp.lt.u32 	%p9, %r7, 4;
	@%p9 bra 	$L__BB1_12;
	mul.lo.s32 	%r69, %r104, %r3;
	shl.b32 	%r70, %r69, 3;
	add.s32 	%r71, %r5, %r70;
	ld.shared.f64 	%fd38, [%r71];
	add.f64 	%fd39, %fd38, %fd89;
	st.shared.f64 	[%r5], %fd39;
	shl.b32 	%r72, %r3, 3;
	add.s32 	%r73, %r71, %r72;
	ld.shared.f64 	%fd40, [%r73];
	add.f64 	%fd41, %fd40, %fd39;
	st.shared.f64 	[%r5], %fd41;
	add.s32 	%r74, %r73, %r72;
	ld.shared.f64 	%fd42, [%r74];
	add.f64 	%fd43, %fd42, %fd41;
	st.shared.f64 	[%r5], %fd43;
	add.s32 	%r75, %r74, %r72;
	ld.shared.f64 	%fd44, [%r75];
	add.f64 	%fd89, %fd44, %fd43;
	st.shared.f64 	[%r5], %fd89;
	add.s32 	%r104, %r104, 4;
$L__BB1_12:
	setp.eq.s32 	%p10, %r22, 0;
	@%p10 bra 	$L__BB1_17;
	setp.eq.s32 	%p11, %r22, 1;
	@%p11 bra 	$L__BB1_15;
	mul.lo.s32 	%r76, %r104, %r3;
	shl.b32 	%r77, %r76, 3;
	add.s32 	%r78, %r5, %r77;
	ld.shared.f64 	%fd45, [%r78];
	add.f64 	%fd46, %fd45, %fd89;
	st.shared.f64 	[%r5], %fd46;
	shl.b32 	%r79, %r3, 3;
	add.s32 	%r80, %r78, %r79;
	ld.shared.f64 	%fd47, [%r80];
	add.f64 	%fd89, %fd47, %fd46;
	st.shared.f64 	[%r5], %fd89;
	add.s32 	%r104, %r104, 2;
$L__BB1_15:
	and.b32  	%r81, %r6, 1;
	setp.eq.b32 	%p12, %r81, 1;
	not.pred 	%p13, %p12;
	@%p13 bra 	$L__BB1_17;
	mul.lo.s32 	%r82, %r104, %r3;
	shl.b32 	%r83, %r82, 3;
	add.s32 	%r84, %r5, %r83;
	ld.shared.f64 	%fd48, [%r84];
	add.f64 	%fd89, %fd48, %fd89;
	st.shared.f64 	[%r5], %fd89;
$L__BB1_17:
	cvta.to.global.u64 	%rd7, %rd2;
	mul.wide.s32 	%rd8, %r4, 8;
	add.s64 	%rd9, %rd7, %rd8;
	ld.global.f64 	%fd49, [%rd9];
	fma.rn.f64 	%fd90, %fd21, %fd49, %fd89;
	{
	.reg .b32 %temp; 
	mov.b64 	{%temp, %r106}, %fd90;
	}
	{
	.reg .b32 %temp; 
	mov.b64 	{%r107, %temp}, %fd90;
	}
	setp.gt.s32 	%p14, %r106, 1048575;
	mov.b32 	%r108, -1023;
	@%p14 bra 	$L__BB1_19;
	mul.f64 	%fd90, %fd90, 0d4350000000000000;
	{
	.reg .b32 %temp; 
	mov.b64 	{%temp, %r106}, %fd90;
	}
	{
	.reg .b32 %temp; 
	mov.b64 	{%r107, %temp}, %fd90;
	}
	mov.b32 	%r108, -1077;
$L__BB1_19:
	add.s32 	%r87, %r106, -1;
	setp.gt.u32 	%p15, %r87, 2146435070;
	@%p15 bra 	$L__BB1_23;
	shr.u32 	%r90, %r106, 20;
	add.s32 	%r109, %r108, %r90;
	and.b32  	%r91, %r106, 1048575;
	or.b32  	%r92, %r91, 1072693248;
	mov.b64 	%fd91, {%r107, %r92};
	setp.lt.u32 	%p17, %r92, 1073127583;
	@%p17 bra 	$L__BB1_22;
	{
	.reg .b32 %temp; 
	mov.b64 	{%r93, %temp}, %fd91;
	}
	{
	.reg .b32 %temp; 
	mov.b64 	{%temp, %r94}, %fd91;
	}
	add.s32 	%r95, %r94, -1048576;
	mov.b64 	%fd91, {%r93, %r95};
	add.s32 	%r109, %r109, 1;
$L__BB1_22:
	add.f64 	%fd51, %fd91, 0dBFF0000000000000;
	add.f64 	%fd52, %fd91, 0d3FF0000000000000;
	rcp.approx.ftz.f64 	%fd53, %fd52;
	neg.f64 	%fd54, %fd52;
	fma.rn.f64 	%fd55, %fd54, %fd53, 0d3FF0000000000000;
	fma.rn.f64 	%fd56, %fd55, %fd55, %fd55;
	fma.rn.f64 	%fd57, %fd56, %fd53, %fd53;
	mul.f64 	%fd58, %fd51, %fd57;
	fma.rn.f64 	%fd59, %fd51, %fd57, %fd58;
	mul.f64 	%fd60, %fd59, %fd59;
	fma.rn.f64 	%fd61, %fd60, 0d3EB1380B3AE80F1E, 0d3ED0EE258B7A8B04;
	fma.rn.f64 	%fd62, %fd61, %fd60, 0d3EF3B2669F02676F;
	fma.rn.f64 	%fd63, %fd62, %fd60, 0d3F1745CBA9AB0956;
	fma.rn.f64 	%fd64, %fd63, %fd60, 0d3F3C71C72D1B5154;
	fma.rn.f64 	%fd65, %fd64, %fd60, 0d3F624924923BE72D;
	fma.rn.f64 	%fd66, %fd65, %fd60, 0d3F8999999999A3C4;
	fma.rn.f64 	%fd67, %fd66, %fd60, 0d3FB5555555555554;
	sub.f64 	%fd68, %fd51, %fd59;
	add.f64 	%fd69, %fd68, %fd68;
	neg.f64 	%fd70, %fd59;
	fma.rn.f64 	%fd71, %fd70, %fd51, %fd69;
	mul.f64 	%fd72, %fd57, %fd71;
	mul.f64 	%fd73, %fd60, %fd67;
	fma.rn.f64 	%fd74, %fd73, %fd59, %fd72;
	xor.b32  	%r96, %r109, -2147483648;
	mov.b32 	%r97, 1127219200;
	mov.b64 	%fd75, {%r96, %r97};
	mov.b32 	%r98, -2147483648;
	mov.b64 	%fd76, {%r98, %r97};
	sub.f64 	%fd77, %fd75, %fd76;
	fma.rn.f64 	%fd78, %fd77, 0d3FE62E42FEFA39EF, %fd59;
	fma.rn.f64 	%fd79, %fd77, 0dBFE62E42FEFA39EF, %fd78;
	sub.f64 	%fd80, %fd79, %fd59;
	sub.f64 	%fd81, %fd74, %fd80;
	fma.rn.f64 	%fd82, %fd77, 0d3C7ABC9E3B39803F, %fd81;
	add.f64 	%fd92, %fd78, %fd82;
	bra.uni 	$L__BB1_24;
$L__BB1_23:
	fma.rn.f64 	%fd50, %fd90, 0d7FF0000000000000, 0d7FF0000000000000;
	{
	.reg .b32 %temp; 
	mov.b64 	{%temp, %r88}, %fd90;
	}
	and.b32  	%r89, %r88, 2147483647;
	setp.eq.s32 	%p16, %r89, 0;
	selp.f64 	%fd92, 0dFFF0000000000000, %fd50, %p16;
$L__BB1_24:
	cvta.to.global.u64 	%rd10, %rd3;
	add.s64 	%rd12, %rd10, %rd8;
	ld.global.f64 	%fd83, [%rd12];
	mul.f64 	%fd84, %fd92, %fd83;
	add.s64 	%rd13, %rd1, %rd8;
	st.global.f64 	[%rd13], %fd84;
$L__BB1_25:
	ret;

}
	// .globl	reduceSites
.visible .entry reduceSites(
	.param .u64 .ptr .align 1 reduceSites_param_0,
	.param .u64 .ptr .align 1 reduceSites_param_1,
	.param .u32 reduceSites_param_2,
	.param .u64 .ptr .align 1 reduceSites_param_3
)
{
	.reg .pred 	%p<16>;
	.reg .b32 	%r<147>;
	.reg .b64 	%rd<11>;
	.reg .b64 	%fd<37>;
	// demoted variable
	.shared .align 8 .b8 _ZZ11reduceSitesE4temp[16920];
	ld.param.u64 	%rd3, [reduceSites_param_0];
	ld.param.u64 	%rd4, [reduceSites_param_1];
	ld.param.u32 	%r8, [reduceSites_param_2];
	cvta.to.global.u64 	%rd1, %rd4;
	mov.u32 	%r1, %tid.x;
	or.b32  	%r9, %r1, 1024;
	shr.u32 	%r2, %r1, 5;
	shr.u32 	%r3, %r9, 5;
	mov.u32 	%r4, %ctaid.x;
	shl.b32 	%r10, %r4, 11;
	or.b32  	%r5, %r10, %r1;
	setp.ge.s32 	%p1, %r5, %r8;
	mul.wide.s32 	%rd5, %r5, 8;
	add.s64 	%rd2, %rd1, %rd5;
	@%p1 bra 	$L__BB2_2;
	ld.global.f64 	%fd1, [%rd2];
	add.s32 	%r15, %r2, %r1;
	shl.b32 	%r16, %r15, 3;
	mov.u32 	%r17, _ZZ11reduceSitesE4temp;
	add.s32 	%r18, %r17, %r16;
	st.shared.f64 	[%r18], %fd1;
	bra.uni 	$L__BB2_3;
$L__BB2_2:
	add.s32 	%r11, %r2, %r1;
	shl.b32 	%r12, %r11, 3;
	mov.u32 	%r13, _ZZ11reduceSitesE4temp;
	add.s32 	%r14, %r13, %r12;
	mov.b64 	%rd6, 0;
	st.shared.u64 	[%r14], %rd6;
$L__BB2_3:
	add.s32 	%r19, %r5, 1024;
	setp.ge.s32 	%p2, %r19, %r8;
	@%p2 bra 	$L__BB2_5;
	ld.global.f64 	%fd2, [%rd2+8192];
	add.s32 	%r24, %r3, %r1;
	shl.b32 	%r25, %r24, 3;
	mov.u32 	%r26, _ZZ11reduceSitesE4temp;
	add.s32 	%r27, %r26, %r25;
	st.shared.f64 	[%r27+8192], %fd2;
	bra.uni 	$L__BB2_6;
$L__BB2_5:
	add.s32 	%r20, %r3, %r1;
	shl.b32 	%r21, %r20, 3;
	mov.u32 	%r22, _ZZ11reduceSitesE4temp;
	add.s32 	%r23, %r22, %r21;
	mov.b64 	%rd7, 0;
	st.shared.u64 	[%r23+8192], %rd7;
$L__BB2_6:
	shl.b32 	%r28, %r1, 1;
	or.b32  	%r6, %r28, 1;
	add.s32 	%r7, %r28, 2;
	bar.sync 	0;
	shr.u32 	%r29, %r1, 4;
	add.s32 	%r30, %r29, %r28;
	shr.u32 	%r31, %r28, 5;
	add.s32 	%r32, %r31, %r28;
	shl.b32 	%r33, %r30, 3;
	mov.u32 	%r34, _ZZ11reduceSitesE4temp;
	add.s32 	%r35, %r34, %r33;
	ld.shared.f64 	%fd3, [%r35];
	shl.b32 	%r36, %r32, 3;
	add.s32 	%r37, %r34, %r36;
	ld.shared.f64 	%fd4, [%r37+8];
	add.f64 	%fd5, %fd3, %fd4;
	st.shared.f64 	[%r37+8], %fd5;
	bar.sync 	0;
	setp.gt.u32 	%p3, %r1, 511;
	@%p3 bra 	$L__BB2_8;
	shl.b32 	%r38, %r6, 1;
	add.s32 	%r39, %r38, -1;
	shl.b32 	%r40, %r7, 1;
	shr.u32 	%r41, %r39, 5;
	add.s32 	%r42, %r41, %r38;
	shr.u32 	%r43, %r38, 5;
	add.s32 	%r44, %r43, %r40;
	shl.b32 	%r45, %r42, 3;
	add.s32 	%r47, %r34, %r45;
	ld.shared.f64 	%fd6, [%r47+-8];
	shl.b32 	%r48, %r44, 3;
	add.s32 	%r49, %r34, %r48;
	ld.shared.f64 	%fd7, [%r49+-8];
	add.f64 	%fd8, %fd6, %fd7;
	st.shared.f64 	[%r49+-8], %fd8;
$L__BB2_8:
	bar.sync 	0;
	setp.gt.u32 	%p4, %r1, 255;
	@%p4 bra 	$L__BB2_10;
	shl.b32 	%r50, %r6, 2;
	add.s32 	%r51, %r50, -1;
	shl.b32 	%r52, %r7, 2;
	shr.u32 	%r53, %r51, 5;
	add.s32 	%r54, %r53, %r50;
	shr.u32 	%r55, %r50, 5;
	add.s32 	%r56, %r55, %r52;
	shl.b32 	%r57, %r54, 3;
	add.s32 	%r59, %r34, %r57;
	ld.shared.f64 	%fd9, [%r59+-8];
	shl.b32 	%r60, %r56, 3;
	add.s32 	%r61, %r34, %r60;
	ld.shared.f64 	%fd10, [%r61+-8];
	add.f64 	%fd11, %fd9, %fd10;
	st.shared.f64 	[%r61+-8], %fd11;
$L__BB2_10:
	bar.sync 	0;
	setp.gt.u32 	%p5, %r1, 127;
	@%p5 bra 	$L__BB2_12;
	shl.b32 	%r62, %r6, 3;
	add.s32 	%r63, %r62, -1;
	shl.b32 	%r64, %r7, 3;
	shr.u32 	%r65, %r63, 5;
	add.s32 	%r66, %r65, %r62;
	shr.u32 	%r67, %r62, 5;
	add.s32 	%r68, %r67, %r64;
	shl.b32 	%r69, %r66, 3;
	add.s32 	%r71, %r34, %r69;
	ld.shared.f64 	%fd12, [%r71+-8];
	shl.b32 	%r72, %r68, 3;
	add.s32 	%r73, %r34, %r72;
	ld.shared.f64 	%fd13, [%r73+-8];
	add.f64 	%fd14, %fd12, %fd13;
	st.shared.f64 	[%r73+-8], %fd14;
$L__BB2_12:
	bar.sync 	0;
	setp.gt.u32 	%p6, %r1, 63;
	@%p6 bra 	$L__BB2_14;
	shl.b32 	%r74, %r6, 4;
	add.s32 	%r75, %r74, -1;
	shl.b32 	%r76, %r7, 4;
	shr.u32 	%r77, %r75, 5;
	add.s32 	%r78, %r77, %r74;
	shr.u32 	%r79, %r74, 5;
	add.s32 	%r80, %r79, %r76;
	shl.b32 	%r81, %r78, 3;
	add.s32 	%r83, %r34, %r81;
	ld.shared.f64 	%fd15, [%r83+-8];
	shl.b32 	%r84, %r80, 3;
	add.s32 	%r85, %r34, %r84;
	ld.shared.f64 	%fd16, [%r85+-8];
	add.f64 	%fd17, %fd15, %fd16;
	st.shared.f64 	[%r85+-8], %fd17;
$L__BB2_14:
	bar.sync 	0;
	setp.gt.u32 	%p7, %r1, 31;
	@%p7 bra 	$L__BB2_16;
	shl.b32 	%r86, %r6, 5;
	add.s32 	%r87, %r86, -1;
	shl.b32 	%r88, %r7, 5;
	shr.u32 	%r89, %r87, 5;
	add.s32 	%r90, %r89, %r86;
	add.s32 	%r91, %r6, %r88;
	shl.b32 	%r92, %r90, 3;
	add.s32 	%r94, %r34, %r92;
	ld.shared.f64 	%fd18, [%r94+-8];
	shl.b32 	%r95, %r91, 3;
	add.s32 	%r96, %r34, %r95;
	ld.shared.f64 	%fd19, [%r96+-8];
	add.f64 	%fd20, %fd18, %fd19;
	st.shared.f64 	[%r96+-8], %fd20;
$L__BB2_16:
	bar.sync 	0;
	setp.gt.u32 	%p8, %r1, 15;
	@%p8 bra 	$L__BB2_18;
	shl.b32 	%r97, %r6, 6;
	add.s32 	%r98, %r97, -1;
	shl.b32 	%r99, %r7, 6;
	shr.u32 	%r100, %r98, 5;
	add.s32 	%r101, %r100, %r97;
	shr.u32 	%r102, %r97, 5;
	add.s32 	%r103, %r99, %r102;
	shl.b32 	%r104, %r103, 3;
	shl.b32 	%r105, %r101, 3;
	add.s32 	%r107, %r34, %r105;
	ld.shared.f64 	%fd21, [%r107+-8];
	add.s32 	%r108, %r34, %r104;
	ld.shared.f64 	%fd22, [%r108];
	add.f64 	%fd23, %fd21, %fd22;
	st.shared.f64 	[%r108], %fd23;
$L__BB2_18:
	bar.sync 	0;
	setp.gt.u32 	%p9, %r1, 7;
	@%p9 bra 	$L__BB2_20;
	shl.b32 	%r109, %r6, 7;
	add.s32 	%r110, %r109, -1;
	shl.b32 	%r111, %r7, 7;
	shr.u32 	%r112, %r110, 5;
	add.s32 	%r113, %r112, %r109;
	shr.u32 	%r114, %r109, 5;
	add.s32 	%r115, %r111, %r114;
	shl.b32 	%r116, %r115, 3;
	shl.b32 	%r117, %r113, 3;
	add.s32 	%r119, %r34, %r117;
	ld.shared.f64 	%fd24, [%r119+-8];
	add.s32 	%r120, %r34, %r116;
	ld.shared.f64 	%fd25, [%r120+16];
	add.f64 	%fd26, %fd24, %fd25;
	st.shared.f64 	[%r120+16], %fd26;
$L__BB2_20:
	bar.sync 	0;
	setp.gt.u32 	%p10, %r1, 3;
	@%p10 bra 	$L__BB2_22;
	shl.b32 	%r121, %r6, 8;
	add.s32 	%r122, %r121, -1;
	shl.b32 	%r123, %r7, 8;
	shr.u32 	%r124, %r122, 5;
	add.s32 	%r125, %r124, %r121;
	shr.u32 	%r126, %r121, 5;
	add.s32 	%r127, %r123, %r126;
	shl.b32 	%r128, %r127, 3;
	shl.b32 	%r129, %r125, 3;
	add.s32 	%r131, %r34, %r129;
	ld.shared.f64 	%fd27, [%r131+-8];
	add.s32 	%r132, %r34, %r128;
	ld.shared.f64 	%fd28, [%r132+48];
	add.f64 	%fd29, %fd27, %fd28;
	st.shared.f64 	[%r132+48], %fd29;
$L__BB2_22:
	bar.sync 	0;
	setp.gt.u32 	%p11, %r1, 1;
	@%p11 bra 	$L__BB2_24;
	shl.b32 	%r133, %r6, 9;
	add.s32 	%r134, %r133, -1;
	shl.b32 	%r135, %r7, 9;
	shr.u32 	%r136, %r134, 5;
	add.s32 	%r137, %r136, %r133;
	shr.u32 	%r138, %r133, 5;
	add.s32 	%r139, %r135, %r138;
	shl.b32 	%r140, %r139, 3;
	shl.b32 	%r141, %r137, 3;
	add.s32 	%r143, %r34, %r141;
	ld.shared.f64 	%fd30, [%r143+-8];
	add.s32 	%r144, %r34, %r140;
	ld.shared.f64 	%fd31, [%r144+112];
	add.f64 	%fd32, %fd30, %fd31;
	st.shared.f64 	[%r144+112], %fd32;
$L__BB2_24:
	bar.sync 	0;
	setp.ne.s32 	%p12, %r1, 0;
	@%p12 bra 	$L__BB2_26;
	ld.shared.f64 	%fd33, [_ZZ11reduceSitesE4temp+8432];
	ld.shared.f64 	%fd34, [_ZZ11reduceSitesE4temp+16880];
	add.f64 	%fd35, %fd33, %fd34;
	st.shared.f64 	[_ZZ11reduceSitesE4temp+16880], %fd35;
	mul.wide.u32 	%rd8, %r4, 8;
	add.s64 	%rd9, %rd1, %rd8;
	st.global.f64 	[%rd9], %fd35;
$L__BB2_26:
	bar.sync 	0;
	or.b32  	%r145, %r1, %r4;
	setp.ne.s32 	%p13, %r145, 0;
	mov.u32 	%r146, %nctaid.x;
	setp.ne.s32 	%p14, %r146, 1;
	or.pred  	%p15, %p14, %p13;
	@%p15 bra 	$L__BB2_28;
	ld.global.f64 	%fd36, [%rd1];
	cvta.to.global.u64 	%rd10, %rd3;
	st.global.f64 	[%rd10], %fd36;
$L__BB2_28:
	ret;

}


// ===== COMPILED SASS (sm_100) =====

	.target	sm_100

	.elftype	@"ET_EXEC"


//--------------------- .note.nv.tkinfo           --------------------------
	.section	.note.nv.tkinfo,"",@"SHT_NOTE"
	.sectionflags	@"SHF_NOTE_NV_TKINFO"
	.tkinfo
        /*0018*/ 	.word	0x00000002
        /*0030*/ 	.string	""
        /*0030*/ 	.string	"ptxas"
        /*0030*/ 	.string	"Cuda compilation tools, release 13.0, V13.0.88"
        /*0030*/ 	.string	"Build cuda_13.0.r13.0/compiler.36424714_0"
        /*0030*/ 	.string	"-arch sm_100 -m 64 "



//--------------------- .note.nv.cuinfo           --------------------------
	.section	.note.nv.cuinfo,"",@"SHT_NOTE"
	.sectionflags	@"SHF_NOTE_NV_CUINFO"
        /*0018*/ 	.short	0x0002
        /*001a*/ 	.short	0x0064
        /*001c*/ 	.short	0x0082
	.zero		2


//--------------------- .nv.info                  --------------------------
	.section	.nv.info,"",@"SHT_CUDA_INFO"
	.align	4


	//----- nvinfo : EIATTR_REGCOUNT
	.align		4
        /*0000*/ 	.byte	0x04, 0x2f
        /*0002*/ 	.short	(.L_1 - .L_0)
	.align		4
.L_0:
        /*0004*/ 	.word	index@(reduceStates)
        /*0008*/ 	.word	0x00000020


	//----- nvinfo : EIATTR_FRAME_SIZE
	.align		4
.L_1:
        /*000c*/ 	.byte	0x04, 0x11
        /*000e*/ 	.short	(.L_3 - .L_2)
	.align		4
.L_2:
        /*0010*/ 	.word	index@($__internal_0_$__cuda_sm20_div_rn_f64_full)
        /*0014*/ 	.word	0x00000000


	//----- nvinfo : EIATTR_FRAME_SIZE
	.align		4
.L_3:
        /*0018*/ 	.byte	0x04, 0x11
        /*001a*/ 	.short	(.L_5 - .L_4)
	.align		4
.L_4:
        /*001c*/ 	.word	index@(reduceStates)
        /*0020*/ 	.word	0x00000000


	//----- nvinfo : EIATTR_REGCOUNT
	.align		4
.L_5:
        /*0024*/ 	.byte	0x04, 0x2f
        /*0026*/ 	.short	(.L_7 - .L_6)
	.align		4
.L_6:
        /*0028*/ 	.word	index@(reduceCategories)
        /*002c*/ 	.word	0x00000019


	//----- nvinfo : EIATTR_FRAME_SIZE
	.align		4
.L_7:
        /*0030*/ 	.byte	0x04, 0x11
        /*0032*/ 	.short	(.L_9 - .L_8)
	.align		4
.L_8:
        /*0034*/ 	.word	index@(reduceCategories)
        /*0038*/ 	.word	0x00000000


	//----- nvinfo : EIATTR_REGCOUNT
	.align		4
.L_9:
        /*003c*/ 	.byte	0x04, 0x2f
        /*003e*/ 	.short	(.L_11 - .L_10)
	.align		4
.L_10:
        /*0040*/ 	.word	index@(reduceSites)
        /*0044*/ 	.word	0x00000018


	//----- nvinfo : EIATTR_FRAME_SIZE
	.align		4
.L_11:
        /*0048*/ 	.byte	0x04, 0x11
        /*004a*/ 	.short	(.L_13 - .L_12)
	.align		4
.L_12:
        /*004c*/ 	.word	index@(reduceSites)
        /*0050*/ 	.word	0x00000000


	//----- nvinfo : EIATTR_MIN_STACK_SIZE
	.align		4
.L_13:
        /*0054*/ 	.byte	0x04, 0x12
        /*0056*/ 	.short	(.L_15 - .L_14)
	.align		4
.L_14:
        /*0058*/ 	.word	index@(reduceSites)
        /*005c*/ 	.word	0x00000000


	//----- nvinfo : EIATTR_MIN_STACK_SIZE
	.align		4
.L_15:
        /*0060*/ 	.byte	0x04, 0x12
        /*0062*/ 	.short	(.L_17 - .L_16)
	.align		4
.L_16:
        /*0064*/ 	.word	index@(reduceCategories)
        /*0068*/ 	.word	0x00000000


	//----- nvinfo : EIATTR_MIN_STACK_SIZE
	.align		4
.L_17:
        /*006c*/ 	.byte	0x04, 0x12
        /*006e*/ 	.short	(.L_19 - .L_18)
	.align		4
.L_18:
        /*0070*/ 	.word	index@(reduceStates)
        /*0074*/ 	.word	0x00000000
.L_19:


//--------------------- .nv.compat                --------------------------
	.section	.nv.compat,"",@"SHT_CUDA_COMPAT_INFO"
	.align	4
        /*0000*/ 	.byte	0x02, 0x09, 0x00, 0x00, 0x02, 0x02, 0x01, 0x00, 0x02, 0x05, 0x05, 0x00, 0x03, 0x07, 0x01, 0x01
        /*0010*/ 	.byte	0x02, 0x03, 0x00, 0x00, 0x02, 0x06, 0x01, 0x00, 0x04, 0x0b, 0x08, 0x00, 0x01, 0x00, 0x00, 0x00
        /*0020*/ 	.byte	0x00, 0x00, 0x00, 0x00


//--------------------- .nv.info.reduceSites      --------------------------
	.section	.nv.info.reduceSites,"",@"SHT_CUDA_INFO"
	.sectionflags	@""
	.align	4


	//----- nvinfo : EIATTR_CUDA_API_VERSION
	.align		4
        /*0000*/ 	.byte	0x04, 0x37
        /*0002*/ 	.short	(.L_21 - .L_20)
.L_20:
        /*0004*/ 	.word	0x00000082


	//----- nvinfo : EIATTR_KPARAM_INFO
	.align		4
.L_21:
        /*0008*/ 	.byte	0x04, 0x17
        /*000a*/ 	.short	(.L_23 - .L_22)
.L_22:
        /*000c*/ 	.word	0x00000000
        /*0010*/ 	.short	0x0003
        /*0012*/ 	.short	0x0018
        /*0014*/ 	.byte	0x00, 0xf5, 0x21, 0x00


	//----- nvinfo : EIATTR_KPARAM_INFO
	.align		4
.L_23:
        /*0018*/ 	.byte	0x04, 0x17
        /*001a*/ 	.short	(.L_25 - .L_24)
.L_24:
        /*001c*/ 	.word	0x00000000
        /*0020*/ 	.short	0x0002
        /*0022*/ 	.short	0x0010
        /*0024*/ 	.byte	0x00, 0xf0, 0x11, 0x00


	//----- nvinfo : EIATTR_KPARAM_INFO
	.align		4
.L_25:
        /*0028*/ 	.byte	0x04, 0x17
        /*002a*/ 	.short	(.L_27 - .L_26)
.L_26:
        /*002c*/ 	.word	0x00000000
        /*0030*/ 	.short	0x0001
        /*0032*/ 	.short	0x0008
        /*0034*/ 	.byte	0x00, 0xf5, 0x21, 0x00


	//----- nvinfo : EIATTR_KPARAM_INFO
	.align		4
.L_27:
        /*0038*/ 	.byte	0x04, 0x17
        /*003a*/ 	.short	(.L_29 - .L_28)
.L_28:
        /*003c*/ 	.word	0x00000000
        /*0040*/ 	.short	0x0000
        /*0042*/ 	.short	0x0000
        /*0044*/ 	.byte	0x00, 0xf5, 0x21, 0x00


	//----- nvinfo : EIATTR_SPARSE_MMA_MASK
	.align		4
.L_29:
        /*0048*/ 	.byte	0x03, 0x50
        /*004a*/ 	.short	0x0000


	//----- nvinfo : EIATTR_MAXREG_COUNT
	.align		4
        /*004c*/ 	.byte	0x03, 0x1b
        /*004e*/ 	.short	0x00ff


	//----- nvinfo : EIATTR_NUM_BARRIERS
	.align		4
        /*0050*/ 	.byte	0x02, 0x4c
        /*0052*/ 	.byte	0x01
	.zero		1


	//----- nvinfo : EIATTR_MERCURY_ISA_VERSION
	.align		4
        /*0054*/ 	.byte	0x03, 0x5f
        /*0056*/ 	.short	0x0101


	//----- nvinfo : EIATTR_VRC_CTA_INIT_COUNT
	.align		4
        /*0058*/ 	.byte	0x02, 0x4a
	.zero		1
	.zero		1


	//----- nvinfo : EIATTR_EXIT_INSTR_OFFSETS
	.align		4
        /*005c*/ 	.byte	0x04, 0x1c
        /*005e*/ 	.short	(.L_31 - .L_30)


	//   ....[0]....
.L_30:
        /*0060*/ 	.word	0x00000c70


	//   ....[1]....
        /*0064*/ 	.word	0x00000cc0


	//----- nvinfo : EIATTR_CRS_STACK_SIZE
	.align		4
.L_31:
        /*0068*/ 	.byte	0x04, 0x1e
        /*006a*/ 	.short	(.L_33 - .L_32)
.L_32:
        /*006c*/ 	.word	0x00000000


	//----- nvinfo : EIATTR_CBANK_PARAM_SIZE
	.align		4
.L_33:
        /*0070*/ 	.byte	0x03, 0x19
        /*0072*/ 	.short	0x0020


	//----- nvinfo : EIATTR_PARAM_CBANK
	.align		4
        /*0074*/ 	.byte	0x04, 0x0a
        /*0076*/ 	.short	(.L_35 - .L_34)
	.align		4
.L_34:
        /*0078*/ 	.word	index@(.nv.constant0.reduceSites)
        /*007c*/ 	.short	0x0380
        /*007e*/ 	.short	0x0020


	//----- nvinfo : EIATTR_SW_WAR
	.align		4
.L_35:
        /*0080*/ 	.byte	0x04, 0x36
        /*0082*/ 	.short	(.L_37 - .L_36)
.L_36:
        /*0084*/ 	.word	0x00000008
.L_37:


//--------------------- .nv.info.reduceCategories --------------------------
	.section	.nv.info.reduceCategories,"",@"SHT_CUDA_INFO"
	.sectionflags	@""
	.align	4


	//----- nvinfo : EIATTR_CUDA_API_VERSION
	.align		4
        /*0000*/ 	.byte	0x04, 0x37
        /*0002*/ 	.short	(.L_39 - .L_38)
.L_38:
        /*0004*/ 	.word	0x00000082


	//----- nvinfo : EIATTR_KPARAM_INFO
	.align		4
.L_39:
        /*0008*/ 	.byte	0x04, 0x17
        /*000a*/ 	.short	(.L_41 - .L_40)
.L_40:
        /*000c*/ 	.word	0x00000000
        /*0010*/ 	.short	0x0006
        /*0012*/ 	.short	0x0028
        /*0014*/ 	.byte	0x00, 0xf5, 0x21, 0x00


	//----- nvinfo : EIATTR_KPARAM_INFO
	.align		4
.L_41:
        /*0018*/ 	.byte	0x04, 0x17
        /*001a*/ 	.short	(.L_43 - .L_42)
.L_42:
        /*001c*/ 	.word	0x00000000
        /*0020*/ 	.short	0x0005
        /*0022*/ 	.short	0x0020
        /*0024*/ 	.byte	0x00, 0xf5, 0x21, 0x00


	//----- nvinfo : EIATTR_KPARAM_INFO
	.align		4
.L_43:
        /*0028*/ 	.byte	0x04, 0x17
        /*002a*/ 	.short	(.L_45 - .L_44)
.L_44:
        /*002c*/ 	.word	0x00000000
        /*0030*/ 	.short	0x0004
        /*0032*/ 	.short	0x0018
        /*0034*/ 	.byte	0x00, 0xf5, 0x21, 0x00


	//----- nvinfo : EIATTR_KPARAM_INFO
	.align		4
.L_45:
        /*0038*/ 	.byte	0x04, 0x17
        /*003a*/ 	.short	(.L_47 - .L_46)
.L_46:
        /*003c*/ 	.word	0x00000000
        /*0040*/ 	.short	0x0003
        /*0042*/ 	.short	0x0010
        /*0044*/ 	.byte	0x00, 0xf0, 0x21, 0x00


	//----- nvinfo : EIATTR_KPARAM_INFO
	.align		4
.L_47:
        /*0048*/ 	.byte	0x04, 0x17
        /*004a*/ 	.short	(.L_49 - .L_48)
.L_48:
        /*004c*/ 	.word	0x00000000
        /*0050*/ 	.short	0x0002
        /*0052*/ 	.short	0x0008
        /*0054*/ 	.byte	0x00, 0xf0, 0x11, 0x00


	//----- nvinfo : EIATTR_KPARAM_INFO
	.align		4
.L_49:
        /*0058*/ 	.byte	0x04, 0x17
        /*005a*/ 	.short	(.L_51 - .L_50)
.L_50:
        /*005c*/ 	.word	0x00000000
        /*0060*/ 	.short	0x0001
        /*0062*/ 	.short	0x0004
        /*0064*/ 	.byte	0x00, 0xf0, 0x11, 0x00


	//----- nvinfo : EIATTR_KPARAM_INFO
	.align		4
.L_51:
        /*0068*/ 	.byte	0x04, 0x17
        /*006a*/ 	.short	(.L_53 - .L_52)
.L_52:
        /*006c*/ 	.word	0x00000000
        /*0070*/ 	.short	0x0000
        /*0072*/ 	.short	0x0000
        /*0074*/ 	.byte	0x00, 0xf0, 0x11, 0x00


	//----- nvinfo : EIATTR_SPARSE_MMA_MASK
	.align		4
.L_53:
        /*0078*/ 	.byte	0x03, 0x50
        /*007a*/ 	.short	0x0000


	//----- nvinfo : EIATTR_MAXREG_COUNT
	.align		4
        /*007c*/ 	.byte	0x03, 0x1b
        /*007e*/ 	.short	0x00ff


	//----- nvinfo : EIATTR_NUM_BARRIERS
	.align		4
        /*0080*/ 	.byte	0x02, 0x4c
        /*0082*/ 	.byte	0x01
	.zero		1


	//----- nvinfo : EIATTR_MERCURY_ISA_VERSION
	.align		4
        /*0084*/ 	.byte	0x03, 0x5f
        /*0086*/ 	.short	0x0101


	//----- nvinfo : EIATTR_VRC_CTA_INIT_COUNT
	.align		4
        /*0088*/ 	.byte	0x02, 0x4a
	.zero		1
	.zero		1


	//----- nvinfo : EIATTR_EXIT_INSTR_OFFSETS
	.align		4
        /*008c*/ 	.byte	0x04, 0x1c
        /*008e*/ 	.short	(.L_55 - .L_54)


	//   ....[0]....
.L_54:
        /*0090*/ 	.word	0x00000190


	//   ....[1]....
        /*0094*/ 	.word	0x00000eb0


	//----- nvinfo : EIATTR_CRS_STACK_SIZE
	.align		4
.L_55:
        /*0098*/ 	.byte	0x04, 0x1e
        /*009a*/ 	.short	(.L_57 - .L_56)
.L_56:
        /*009c*/ 	.word	0x00000000


	//----- nvinfo : EIATTR_CBANK_PARAM_SIZE
	.align		4
.L_57:
        /*00a0*/ 	.byte	0x03, 0x19
        /*00a2*/ 	.short	0x0030


	//----- nvinfo : EIATTR_PARAM_CBANK
	.align		4
        /*00a4*/ 	.byte	0x04, 0x0a
        /*00a6*/ 	.short	(.L_59 - .L_58)
	.align		4
.L_58:
        /*00a8*/ 	.word	index@(.nv.constant0.reduceCategories)
        /*00ac*/ 	.short	0x0380
        /*00ae*/ 	.short	0x0030


	//----- nvinfo : EIATTR_SW_WAR
	.align		4
.L_59:
        /*00b0*/ 	.byte	0x04, 0x36
        /*00b2*/ 	.short	(.L_61 - .L_60)
.L_60:
        /*00b4*/ 	.word	0x00000008
.L_61:


//--------------------- .nv.info.reduceStates     --------------------------
	.section	.nv.info.reduceStates,"",@"SHT_CUDA_INFO"
	.sectionflags	@""
	.align	4


	//----- nvinfo : EIATTR_CUDA_API_VERSION
	.align		4
        /*0000*/ 	.byte	0x04, 0x37
        /*0002*/ 	.short	(.L_63 - .L_62)
.L_62:
        /*0004*/ 	.word	0x00000082


	//----- nvinfo : EIATTR_KPARAM_INFO
	.align		4
.L_63:
        /*0008*/ 	.byte	0x04, 0x17
        /*000a*/ 	.short	(.L_65 - .L_64)
.L_64:
        /*000c*/ 	.word	0x00000000
        /*0010*/ 	.short	0x0007
        /*0012*/ 	.short	0x0028
        /*0014*/ 	.byte	0x00, 0xf5, 0x21, 0x00


	//----- nvinfo : EIATTR_KPARAM_INFO
	.align		4
.L_65:
        /*0018*/ 	.byte	0x04, 0x17
        /*001a*/ 	.short	(.L_67 - .L_66)
.L_66:
        /*001c*/ 	.word	0x00000000
        /*0020*/ 	.short	0x0006
        /*0022*/ 	.short	0x0020
        /*0024*/ 	.byte	0x00, 0xf5, 0x21, 0x00


	//----- nvinfo : EIATTR_KPARAM_INFO
	.align		4
.L_67:
        /*0028*/ 	.byte	0x04, 0x17
        /*002a*/ 	.short	(.L_69 - .L_68)
.L_68:
        /*002c*/ 	.word	0x00000000
        /*0030*/ 	.short	0x0005
        /*0032*/ 	.short	0x0018
        /*0034*/ 	.byte	0x00, 0xf5, 0x21, 0x00


	//----- nvinfo : EIATTR_KPARAM_INFO
	.align		4
.L_69:
        /*0038*/ 	.byte	0x04, 0x17
        /*003a*/ 	.short	(.L_71 - .L_70)
.L_70:
        /*003c*/ 	.word	0x00000000
        /*0040*/ 	.short	0x0004
        /*0042*/ 	.short	0x0010
        /*0044*/ 	.byte	0x00, 0xf0, 0x21, 0x00


	//----- nvinfo : EIATTR_KPARAM_INFO
	.align		4
.L_71:
        /*0048*/ 	.byte	0x04, 0x17
        /*004a*/ 	.short	(.L_73 - .L_72)
.L_72:
        /*004c*/ 	.word	0x00000000
        /*0050*/ 	.short	0x0003
        /*0052*/ 	.short	0x000c
        /*0054*/ 	.byte	0x00, 0xf0, 0x11, 0x00


	//----- nvinfo : EIATTR_KPARAM_INFO
	.align		4
.L_73:
        /*0058*/ 	.byte	0x04, 0x17
        /*005a*/ 	.short	(.L_75 - .L_74)
.L_74:
        /*005c*/ 	.word	0x00000000
        /*0060*/ 	.short	0x0002
        /*0062*/ 	.short	0x0008
        /*0064*/ 	.byte	0x00, 0xf0, 0x11, 0x00


	//----- nvinfo : EIATTR_KPARAM_INFO
	.align		4
.L_75:
        /*0068*/ 	.byte	0x04, 0x17
        /*006a*/ 	.short	(.L_77 - .L_76)
.L_76:
        /*006c*/ 	.word	0x00000000
        /*0070*/ 	.short	0x0001
        /*0072*/ 	.short	0x0004
        /*0074*/ 	.byte	0x00, 0xf0, 0x11, 0x00


	//----- nvinfo : EIATTR_KPARAM_INFO
	.align		4
.L_77:
        /*0078*/ 	.byte	0x04, 0x17
        /*007a*/ 	.short	(.L_79 - .L_78)
.L_78:
        /*007c*/ 	.word	0x00000000
        /*0080*/ 	.short	0x0000
        /*0082*/ 	.short	0x0000
        /*0084*/ 	.byte	0x00, 0xf0, 0x11, 0x00


	//----- nvinfo : EIATTR_SPARSE_MMA_MASK
	.align		4
.L_79:
        /*0088*/ 	.byte	0x03, 0x50
        /*008a*/ 	.short	0x0000


	//----- nvinfo : EIATTR_MAXREG_COUNT
	.align		4
        /*008c*/ 	.byte	0x03, 0x1b
        /*008e*/ 	.short	0x00ff


	//----- nvinfo : EIATTR_NUM_BARRIERS
	.align		4
        /*0090*/ 	.byte	0x02, 0x4c
        /*0092*/ 	.byte	0x01
	.zero		1


	//----- nvinfo : EIATTR_MERCURY_ISA_VERSION
	.align		4
        /*0094*/ 	.byte	0x03, 0x5f
        /*0096*/ 	.short	0x0101


	//----- nvinfo : EIATTR_VRC_CTA_INIT_COUNT
	.align		4
        /*0098*/ 	.byte	0x02, 0x4a
	.zero		1
	.zero		1


	//----- nvinfo : EIATTR_EXIT_INSTR_OFFSETS
	.align		4
        /*009c*/ 	.byte	0x04, 0x1c
        /*009e*/ 	.short	(.L_81 - .L_80)


	//   ....[0]....
.L_80:
        /*00a0*/ 	.word	0x000004b0


	//   ....[1]....
        /*00a4*/ 	.word	0x00000a20


	//----- nvinfo : EIATTR_CRS_STACK_SIZE
	.align		4
.L_81:
        /*00a8*/ 	.byte	0x04, 0x1e
        /*00aa*/ 	.short	(.L_83 - .L_82)
.L_82:
        /*00ac*/ 	.word	0x00000000


	//----- nvinfo : EIATTR_CBANK_PARAM_SIZE
	.align		4
.L_83:
        /*00b0*/ 	.byte	0x03, 0x19
        /*00b2*/ 	.short	0x0030


	//----- nvinfo : EIATTR_PARAM_CBANK
	.align		4
        /*00b4*/ 	.byte	0x04, 0x0a
        /*00b6*/ 	.short	(.L_85 - .L_84)
	.align		4
.L_84:
        /*00b8*/ 	.word	index@(.nv.constant0.reduceStates)
        /*00bc*/ 	.short	0x0380
        /*00be*/ 	.short	0x0030


	//----- nvinfo : EIATTR_SW_WAR
	.align		4
.L_85:
        /*00c0*/ 	.byte	0x04, 0x36
        /*00c2*/ 	.short	(.L_87 - .L_86)
.L_86:
        /*00c4*/ 	.word	0x00000008
.L_87:


//--------------------- .nv.callgraph             --------------------------
	.section	.nv.callgraph,"",@"SHT_CUDA_CALLGRAPH"
	.align	4
	.sectionentsize	8
	.align		4
        /*0000*/ 	.word	0x00000000
	.align		4
        /*0004*/ 	.word	0xffffffff
	.align		4
        /*0008*/ 	.word	0x00000000
	.align		4
        /*000c*/ 	.word	0xfffffffe
	.align		4
        /*0010*/ 	.word	0x00000000
	.align		4
        /*0014*/ 	.word	0xfffffffd
	.align		4
        /*0018*/ 	.word	0x00000000
	.align		4
        /*001c*/ 	.word	0xfffffffc


//--------------------- .text.reduceSites         --------------------------
	.section	.text.reduceSites,"ax",@progbits
	.align	128
        .global         reduceSites
        .type           reduceSites,@function
        .size           reduceSites,(.L_x_45 - reduceSites)
        .other          reduceSites,@"STO_CUDA_ENTRY STV_DEFAULT"
reduceSites:
.text.reduceSites:
[----:B------:R-:W-:Y:S01]  /*0000*/  LDC R1, c[0x0][0x37c] ;  /* 0x0000df00ff017b82 */ /* 0x000fe20000000800 */
[----:B------:R-:W0:Y:S01]  /*0010*/  S2R R5, SR_CTAID.X ;  /* 0x0000000000057919 */ /* 0x000e220000002500 */
[----:B------:R-:W1:Y:S06]  /*0020*/  LDCU UR4, c[0x0][0x390] ;  /* 0x00007200ff0477ac */ /* 0x000e6c0008000800 */
[----:B------:R-:W2:Y:S01]  /*0030*/  LDC.64 R2, c[0x0][0x388] ;  /* 0x0000e200ff027b82 */ /* 0x000ea20000000a00 */
[----:B------:R-:W3:Y:S01]  /*0040*/  S2R R0, SR_TID.X ;  /* 0x0000000000007919 */ /* 0x000ee20000002100 */
[----:B------:R-:W4:Y:S01]  /*0050*/  LDCU.64 UR6, c[0x0][0x358] ;  /* 0x00006b00ff0677ac */ /* 0x000f220008000a00 */
[----:B0-----:R-:W-:-:S05]  /*0060*/  IMAD.SHL.U32 R7, R5, 0x800, RZ ;  /* 0x0000080005077824 */ /* 0x001fca00078e00ff */
[----:B---3--:R-:W-:-:S04]  /*0070*/  LOP3.LUT R7, R7, R0, RZ, 0xfc, !PT ;  /* 0x0000000007077212 */ /* 0x008fc800078efcff */
[C---:B-1----:R-:W-:Y:S01]  /*0080*/  ISETP.GE.AND P0, PT, R7.reuse, UR4, PT ;  /* 0x0000000407007c0c */ /* 0x042fe2000bf06270 */
[C---:B------:R-:W-:Y:S02]  /*0090*/  VIADD R4, R7.reuse, 0x400 ;  /* 0x0000040007047836 */ /* 0x040fe40000000000 */
[----:B--2---:R-:W-:-:S03]  /*00a0*/  IMAD.WIDE R8, R7, 0x8, R2 ;  /* 0x0000000807087825 */ /* 0x004fc600078e0202 */
[----:B------:R-:W-:-:S07]  /*00b0*/  ISETP.GE.AND P1, PT, R4, UR4, PT ;  /* 0x0000000404007c0c */ /* 0x000fce000bf26270 */
[----:B----4-:R-:W2:Y:S06]  /*00c0*/  @!P0 LDG.E.64 R10, desc[UR6][R8.64] ;  /* 0x00000006080a8981 */ /* 0x010eac000c1e1b00 */
[----:B------:R0:W3:Y:S01]  /*00d0*/  @!P1 LDG.E.64 R6, desc[UR6][R8.64+0x2000] ;  /* 0x0020000608069981 */ /* 0x0000e2000c1e1b00 */
[----:B------:R-:W1:Y:S01]  /*00e0*/  S2UR UR5, SR_CgaCtaId ;  /* 0x00000000000579c3 */ /* 0x000e620000008800 */
[----:B------:R-:W-:Y:S01]  /*00f0*/  UMOV UR4, 0x400 ;  /* 0x0000040000047882 */ /* 0x000fe20000000000 */
[C---:B------:R-:W-:Y:S01]  /*0100*/  LEA.HI R13, R0.reuse, R0, RZ, 0x1b ;  /* 0x00000000000d7211 */ /* 0x040fe200078fd8ff */
[C---:B------:R-:W-:Y:S01]  /*0110*/  IMAD.SHL.U32 R17, R0.reuse, 0x2, RZ ;  /* 0x0000000200117824 */ /* 0x040fe200078e00ff */
[C---:B------:R-:W-:Y:S01]  /*0120*/  LOP3.LUT R19, R0.reuse, 0x400, RZ, 0xfc, !PT ;  /* 0x0000040000137812 */ /* 0x040fe200078efcff */
[----:B------:R-:W-:Y:S01]  /*0130*/  BSSY.RECONVERGENT B0, `(.L_x_0) ;  /* 0x000002e000007945 */ /* 0x000fe20003800200 */
[----:B------:R-:W-:-:S02]  /*0140*/  ISETP.GT.U32.AND P6, PT, R0, 0xff, PT ;  /* 0x000000ff0000780c */ /* 0x000fc40003fc4070 */
[-C--:B------:R-:W-:Y:S02]  /*0150*/  LEA.HI R21, R17, R17.reuse, RZ, 0x1b ;  /* 0x0000001111157211 */ /* 0x080fe400078fd8ff */
[----:B0-----:R-:W-:Y:S02]  /*0160*/  LEA.HI R9, R19, R0, RZ, 0x1b ;  /* 0x0000000013097211 */ /* 0x001fe400078fd8ff */
[C---:B------:R-:W-:Y:S02]  /*0170*/  LEA.HI R19, R0.reuse, R17, RZ, 0x1c ;  /* 0x0000001100137211 */ /* 0x040fe400078fe0ff */
[C---:B------:R-:W-:Y:S02]  /*0180*/  ISETP.GT.U32.AND P5, PT, R0.reuse, 0x7f, PT ;  /* 0x0000007f0000780c */ /* 0x040fe40003fa4070 */
[C---:B------:R-:W-:Y:S02]  /*0190*/  ISETP.GT.U32.AND P4, PT, R0.reuse, 0x1f, PT ;  /* 0x0000001f0000780c */ /* 0x040fe40003f84070 */
[----:B------:R-:W-:-:S02]  /*01a0*/  ISETP.GT.U32.AND P3, PT, R0, 0xf, PT ;  /* 0x0000000f0000780c */ /* 0x000fc40003f64070 */
[----:B------:R-:W-:Y:S01]  /*01b0*/  ISETP.GT.U32.AND P2, PT, R0, 0x7, PT ;  /* 0x000000070000780c */ /* 0x000fe20003f44070 */
[----:B-1----:R-:W-:-:S06]  /*01c0*/  ULEA UR4, UR5, UR4, 0x18 ;  /* 0x0000000405047291 */ /* 0x002fcc000f8ec0ff */
[----:B------:R-:W-:-:S04]  /*01d0*/  @!P0 IMAD.U32 R4, RZ, RZ, UR4 ;  /* 0x00000004ff048e24 */ /* 0x000fc8000f8e00ff */
[----:B------:R-:W-:Y:S01]  /*01e0*/  @!P0 IMAD R15, R13, 0x8, R4 ;  /* 0x000000080d0f8824 */ /* 0x000fe200078e0204 */
[----:B------:R-:W-:-:S04]  /*01f0*/  @P0 MOV R4, UR4 ;  /* 0x0000000400040c02 */ /* 0x000fc80008000f00 */
[----:B------:R-:W-:Y:S01]  /*0200*/  LEA R19, R19, R4, 0x3 ;  /* 0x0000000413137211 */ /* 0x000fe200078e18ff */
[--C-:B------:R-:W-:Y:S02]  /*0210*/  @P0 IMAD R12, R13, 0x8, R4.reuse ;  /* 0x000000080d0c0824 */ /* 0x100fe400078e0204 */
[C-C-:B------:R-:W-:Y:S02]  /*0220*/  @!P1 IMAD R13, R9.reuse, 0x8, R4.reuse ;  /* 0x00000008090d9824 */ /* 0x140fe400078e0204 */
[--C-:B------:R-:W-:Y:S02]  /*0230*/  @P1 IMAD R14, R9, 0x8, R4.reuse ;  /* 0x00000008090e1824 */ /* 0x100fe400078e0204 */
[----:B------:R-:W-:Y:S01]  /*0240*/  IMAD R21, R21, 0x8, R4 ;  /* 0x0000000815157824 */ /* 0x000fe200078e0204 */
[----:B--2---:R-:W-:Y:S04]  /*0250*/  @!P0 STS.64 [R15], R10 ;  /* 0x0000000a0f008388 */ /* 0x004fe80000000a00 */
[----:B------:R-:W-:Y:S01]  /*0260*/  @P0 STS.64 [R12], RZ ;  /* 0x000000ff0c000388 */ /* 0x000fe20000000a00 */
[----:B------:R-:W-:-:S03]  /*0270*/  ISETP.GT.U32.AND P0, PT, R0, 0x1ff, PT ;  /* 0x000001ff0000780c */ /* 0x000fc60003f04070 */
[----:B---3--:R0:W-:Y:S04]  /*0280*/  @!P1 STS.64 [R13+0x2000], R6 ;  /* 0x002000060d009388 */ /* 0x0081e80000000a00 */
[----:B------:R-:W-:Y:S01]  /*0290*/  @P1 STS.64 [R14+0x2000], RZ ;  /* 0x002000ff0e001388 */ /* 0x000fe20000000a00 */
[----:B------:R-:W-:Y:S01]  /*02a0*/  BAR.SYNC.DEFER_BLOCKING 0x0 ;  /* 0x0000000000007b1d */ /* 0x000fe20000010000 */
[----:B------:R-:W-:Y:S01]  /*02b0*/  ISETP.GT.U32.AND P1, PT, R0, 0x3f, PT ;  /* 0x0000003f0000780c */ /* 0x000fe20003f24070 */
[----:B0-----:R-:W-:-:S03]  /*02c0*/  VIADD R7, R17, 0x2 ;  /* 0x0000000211077836 */ /* 0x001fc60000000000 */
[----:B------:R-:W-:Y:S01]  /*02d0*/  P2R R6, PR, RZ, 0x2 ;  /* 0x00000002ff067803 */ /* 0x000fe20000000000 */
[----:B------:R-:W-:Y:S01]  /*02e0*/  VIADD R6, R17, 0x1 ;  /* 0x0000000111067836 */ /* 0x000fe20000000000 */
[----:B------:R-:W-:Y:S01]  /*02f0*/  ISETP.GT.U32.AND P1, PT, R0, 0x3, PT ;  /* 0x000000030000780c */ /* 0x000fe20003f24070 */
[----:B------:R-:W-:Y:S04]  /*0300*/  LDS.64 R8, [R19] ;  /* 0x0000000013087984 */ /* 0x000fe80000000a00 */
[----:B------:R-:W0:Y:S02]  /*0310*/  LDS.64 R10, [R21+0x8] ;  /* 0x00000800150a7984 */ /* 0x000e240000000a00 */
[----:B0-----:R-:W-:-:S07]  /*0320*/  DADD R8, R8, R10 ;  /* 0x0000000008087229 */ /* 0x001fce000000000a */
[----:B------:R0:W-:Y:S01]  /*0330*/  STS.64 [R21+0x8], R8 ;  /* 0x0000080815007388 */ /* 0x0001e20000000a00 */
[----:B------:R-:W-:Y:S06]  /*0340*/  BAR.SYNC.DEFER_BLOCKING 0x0 ;  /* 0x0000000000007b1d */ /* 0x000fec0000010000 */
[----:B------:R-:W-:Y:S05]  /*0350*/  @P0 BRA `(.L_x_1) ;  /* 0x00000000002c0947 */ /* 0x000fea0003800000 */
[----:B0-----:R-:W-:Y:S01]  /*0360*/  IMAD.SHL.U32 R8, R6, 0x2, RZ ;  /* 0x0000000206087824 */ /* 0x001fe200078e00ff */
[----:B------:R-:W-:-:S03]  /*0370*/  SHF.L.U32 R11, R7, 0x1, RZ ;  /* 0x00000001070b7819 */ /* 0x000fc600000006ff */
[C---:B------:R-:W-:Y:S01]  /*0380*/  VIADD R9, R8.reuse, 0xffffffff ;  /* 0xffffffff08097836 */ /* 0x040fe20000000000 */
[----:B------:R-:W-:-:S04]  /*0390*/  LEA.HI R11, R8, R11, RZ, 0x1b ;  /* 0x0000000b080b7211 */ /* 0x000fc800078fd8ff */
[----:B------:R-:W-:Y:S01]  /*03a0*/  LEA.HI R9, R9, R8, RZ, 0x1b ;  /* 0x0000000809097211 */ /* 0x000fe200078fd8ff */
[----:B------:R-:W-:-:S04]  /*03b0*/  IMAD R13, R11, 0x8, R4 ;  /* 0x000000080b0d7824 */ /* 0x000fc800078e0204 */
[----:B------:R-:W-:Y:S01]  /*03c0*/  IMAD R12, R9, 0x8, R4 ;  /* 0x00000008090c7824 */ /* 0x000fe200078e0204 */
[----:B------:R-:W-:Y:S04]  /*03d0*/  LDS.64 R10, [R13+-0x8] ;  /* 0xfffff8000d0a7984 */ /* 0x000fe80000000a00 */
[----:B------:R-:W0:Y:S02]  /*03e0*/  LDS.64 R8, [R12+-0x8] ;  /* 0xfffff8000c087984 */ /* 0x000e240000000a00 */
[----:B0-----:R-:W-:-:S07]  /*03f0*/  DADD R8, R8, R10 ;  /* 0x0000000008087229 */ /* 0x001fce000000000a */
[----:B------:R1:W-:Y:S04]  /*0400*/  STS.64 [R13+-0x8], R8 ;  /* 0xfffff8080d007388 */ /* 0x0003e80000000a00 */
.L_x_1:
[----:B------:R-:W-:Y:S05]  /*0410*/  BSYNC.RECONVERGENT B0 ;  /* 0x0000000000007941 */ /* 0x000fea0003800200 */
.L_x_0:
[----:B------:R-:W-:Y:S01]  /*0420*/  BAR.SYNC.DEFER_BLOCKING 0x0 ;  /* 0x0000000000007b1d */ /* 0x000fe20000010000 */
[----:B------:R-:W-:-:S05]  /*0430*/  ISETP.GT.U32.AND P0, PT, R0, 0x1, PT ;  /* 0x000000010000780c */ /* 0x000fca0003f04070 */
[----:B------:R-:W-:Y:S04]  /*0440*/  BSSY.RECONVERGENT B0, `(.L_x_2) ;  /* 0x000000d000007945 */ /* 0x000fe80003800200 */
[----:B------:R-:W-:Y:S05]  /*0450*/  @P6 BRA `(.L_x_3) ;  /* 0x00000000002c6947 */ /* 0x000fea0003800000 */
[----:B01----:R-:W-:Y:S01]  /*0460*/  IMAD.SHL.U32 R8, R6, 0x4, RZ ;  /* 0x0000000406087824 */ /* 0x003fe200078e00ff */
        /* <DEDUP_REMOVED lines=10> */
.L_x_3:
[----:B------:R-:W-:Y:S05]  /*0510*/  BSYNC.RECONVERGENT B0 ;  /* 0x0000000000007941 */ /* 0x000fea0003800200 */
.L_x_2:
[----:B------:R-:W-:Y:S01]  /*0520*/  BAR.SYNC.DEFER_BLOCKING 0x0 ;  /* 0x0000000000007b1d */ /* 0x000fe20000010000 */
[----:B------:R-:W-:-:S05]  /*0530*/  ISETP.NE.AND P6, PT, R0, RZ, PT ;  /* 0x000000ff0000720c */ /* 0x000fca0003fc5270 */
[----:B------:R-:W-:Y:S04]  /*0540*/  BSSY.RECONVERGENT B0, `(.L_x_4) ;  /* 0x000000d000007945 */ /* 0x000fe80003800200 */
[----:B------:R-:W-:Y:S05]  /*0550*/  @P5 BRA `(.L_x_5) ;  /* 0x00000000002c5947 */ /* 0x000fea0003800000 */
[----:B012---:R-:W-:Y:S01]  /*0560*/  IMAD.SHL.U32 R8, R6, 0x8, RZ ;  /* 0x0000000806087824 */ /* 0x007fe200078e00ff */
        /* <DEDUP_REMOVED lines=10> */
.L_x_5:
[----:B------:R-:W-:Y:S05]  /*0610*/  BSYNC.RECONVERGENT B0 ;  /* 0x0000000000007941 */ /* 0x000fea0003800200 */
.L_x_4:
[----:B------:R-:W-:Y:S01]  /*0620*/  BAR.SYNC.DEFER_BLOCKING 0x0 ;  /* 0x0000000000007b1d */ /* 0x000fe20000010000 */
[----:B------:R-:W-:-:S05]  /*0630*/  ISETP.GT.U32.AND P5, PT, R0, 0x3f, PT ;  /* 0x0000003f0000780c */ /* 0x000fca0003fa4070 */
[----:B------:R-:W-:Y:S08]  /*0640*/  BSSY.RECONVERGENT B0, `(.L_x_6) ;  /* 0x000000d000007945 */ /* 0x000ff00003800200 */
[----:B------:R-:W-:Y:S05]  /*0650*/  @P5 BRA `(.L_x_7) ;  /* 0x00000000002c5947 */ /* 0x000fea0003800000 */
[----:B0123--:R-:W-:Y:S01]  /*0660*/  IMAD.SHL.U32 R8, R6, 0x10, RZ ;  /* 0x0000001006087824 */ /* 0x00ffe200078e00ff */
        /* <DEDUP_REMOVED lines=10> */
.L_x_7:
[----:B------:R-:W-:Y:S05]  /*0710*/  BSYNC.RECONVERGENT B0 ;  /* 0x0000000000007941 */ /* 0x000fea0003800200 */
.L_x_6:
[----:B------:R-:W-:Y:S06]  /*0720*/  BAR.SYNC.DEFER_BLOCKING 0x0 ;  /* 0x0000000000007b1d */ /* 0x000fec0000010000 */
[----:B------:R-:W-:Y:S04]  /*0730*/  BSSY.RECONVERGENT B0, `(.L_x_8) ;  /* 0x000000c000007945 */ /* 0x000fe80003800200 */
[----:B------:R-:W-:Y:S05]  /*0740*/  @P4 BRA `(.L_x_9) ;  /* 0x0000000000284947 */ /* 0x000fea0003800000 */
[----:B01234-:R-:W-:Y:S02]  /*0750*/  IMAD.SHL.U32 R8, R6, 0x20, RZ ;  /* 0x0000002006087824 */ /* 0x01ffe400078e00ff */
[----:B------:R-:W-:-:S03]  /*0760*/  IMAD R11, R7, 0x20, R6 ;  /* 0x00000020070b7824 */ /* 0x000fc600078e0206 */
[----:B------:R-:W-:Y:S01]  /*0770*/  IADD3 R9, PT, PT, R8, -0x1, RZ ;  /* 0xffffffff08097810 */ /* 0x000fe20007ffe0ff */
[----:B------:R-:W-:-:S03]  /*0780*/  IMAD R13, R11, 0x8, R4 ;  /* 0x000000080b0d7824 */ /* 0x000fc600078e0204 */
[----:B------:R-:W-:Y:S02]  /*0790*/  LEA.HI R9, R9, R8, RZ, 0x1b ;  /* 0x0000000809097211 */ /* 0x000fe400078fd8ff */
[----:B------:R-:W-:Y:S03]  /*07a0*/  LDS.64 R10, [R13+-0x8] ;  /* 0xfffff8000d0a7984 */ /* 0x000fe60000000a00 */
[----:B------:R-:W-:-:S05]  /*07b0*/  IMAD R12, R9, 0x8, R4 ;  /* 0x00000008090c7824 */ /* 0x000fca00078e0204 */
[----:B------:R-:W0:Y:S02]  /*07c0*/  LDS.64 R8, [R12+-0x8] ;  /* 0xfffff8000c087984 */ /* 0x000e240000000a00 */
[----:B0-----:R-:W-:-:S07]  /*07d0*/  DADD R8, R8, R10 ;  /* 0x0000000008087229 */ /* 0x001fce000000000a */
[----:B------:R0:W-:Y:S04]  /*07e0*/  STS.64 [R13+-0x8], R8 ;  /* 0xfffff8080d007388 */ /* 0x0001e80000000a00 */
.L_x_9:
[----:B------:R-:W-:Y:S05]  /*07f0*/  BSYNC.RECONVERGENT B0 ;  /* 0x0000000000007941 */ /* 0x000fea0003800200 */
.L_x_8:
[----:B------:R-:W-:Y:S06]  /*0800*/  BAR.SYNC.DEFER_BLOCKING 0x0 ;  /* 0x0000000000007b1d */ /* 0x000fec0000010000 */
[----:B------:R-:W-:Y:S04]  /*0810*/  BSSY.RECONVERGENT B0, `(.L_x_10) ;  /* 0x000000d000007945 */ /* 0x000fe80003800200 */
[----:B------:R-:W-:Y:S05]  /*0820*/  @P3 BRA `(.L_x_11) ;  /* 0x00000000002c3947 */ /* 0x000fea0003800000 */
[----:B01234-:R-:W-:-:S05]  /*0830*/  IMAD.SHL.U32 R8, R6, 0x40, RZ ;  /* 0x0000004006087824 */ /* 0x01ffca00078e00ff */
[----:B------:R-:W-:Y:S02]  /*0840*/  IADD3 R9, PT, PT, R8, -0x1, RZ ;  /* 0xffffffff08097810 */ /* 0x000fe40007ffe0ff */
[----:B------:R-:W-:Y:S02]  /*0850*/  SHF.R.U32.HI R10, RZ, 0x5, R8 ;  /* 0x00000005ff0a7819 */ /* 0x000fe40000011608 */
[----:B------:R-:W-:-:S03]  /*0860*/  LEA.HI R9, R9, R8, RZ, 0x1b ;  /* 0x0000000809097211 */ /* 0x000fc600078fd8ff */
[----:B------:R-:W-:Y:S02]  /*0870*/  IMAD R11, R7, 0x40, R10 ;  /* 0x00000040070b7824 */ /* 0x000fe400078e020a */
[--C-:B------:R-:W-:Y:S02]  /*0880*/  IMAD R12, R9, 0x8, R4.reuse ;  /* 0x00000008090c7824 */ /* 0x100fe400078e0204 */
[----:B------:R-:W-:-:S03]  /*0890*/  IMAD R13, R11, 0x8, R4 ;  /* 0x000000080b0d7824 */ /* 0x000fc600078e0204 */
[----:B------:R-:W-:Y:S04]  /*08a0*/  LDS.64 R8, [R12+-0x8] ;  /* 0xfffff8000c087984 */ /* 0x000fe80000000a00 */
[----:B------:R-:W0:Y:S02]  /*08b0*/  LDS.64 R10, [R13] ;  /* 0x000000000d0a7984 */ /* 0x000e240000000a00 */
[----:B0-----:R-:W-:-:S07]  /*08c0*/  DADD R8, R8, R10 ;  /* 0x0000000008087229 */ /* 0x001fce000000000a */
[----:B------:R0:W-:Y:S04]  /*08d0*/  STS.64 [R13], R8 ;  /* 0x000000080d007388 */ /* 0x0001e80000000a00 */
.L_x_11:
[----:B------:R-:W-:Y:S05]  /*08e0*/  BSYNC.RECONVERGENT B0 ;  /* 0x0000000000007941 */ /* 0x000fea0003800200 */
.L_x_10:
[----:B------:R-:W-:Y:S06]  /*08f0*/  BAR.SYNC.DEFER_BLOCKING 0x0 ;  /* 0x0000000000007b1d */ /* 0x000fec0000010000 */
[----:B------:R-:W-:Y:S04]  /*0900*/  BSSY.RECONVERGENT B0, `(.L_x_12) ;  /* 0x000000d000007945 */ /* 0x000fe80003800200 */
[----:B------:R-:W-:Y:S05]  /*0910*/  @P2 BRA `(.L_x_13) ;  /* 0x00000000002c2947 */ /* 0x000fea0003800000 */
[----:B01234-:R-:W-:-:S04]  /*0920*/  SHF.L.U32 R8, R6, 0x7, RZ ;  /* 0x0000000706087819 */ /* 0x01ffc800000006ff */
[----:B------:R-:W-:Y:S01]  /*0930*/  SHF.R.U32.HI R10, RZ, 0x5, R8 ;  /* 0x00000005ff0a7819 */ /* 0x000fe20000011608 */
[----:B------:R-:W-:-:S04]  /*0940*/  VIADD R9, R8, 0xffffffff ;  /* 0xffffffff08097836 */ /* 0x000fc80000000000 */
[----:B------:R-:W-:Y:S01]  /*0950*/  IMAD R11, R7, 0x80, R10 ;  /* 0x00000080070b7824 */ /* 0x000fe200078e020a */
[----:B------:R-:W-:-:S04]  /*0960*/  LEA.HI R9, R9, R8, RZ, 0x1b ;  /* 0x0000000809097211 */ /* 0x000fc800078fd8ff */
[----:B------:R-:W-:Y:S01]  /*0970*/  LEA R13, R11, R4, 0x3 ;  /* 0x000000040b0d7211 */ /* 0x000fe200078e18ff */
[----:B------:R-:W-:-:S04]  /*0980*/  IMAD R12, R9, 0x8, R4 ;  /* 0x00000008090c7824 */ /* 0x000fc800078e0204 */
[----:B------:R-:W-:Y:S04]  /*0990*/  LDS.64 R10, [R13+0x10] ;  /* 0x000010000d0a7984 */ /* 0x000fe80000000a00 */
[----:B------:R-:W0:Y:S02]  /*09a0*/  LDS.64 R8, [R12+-0x8] ;  /* 0xfffff8000c087984 */ /* 0x000e240000000a00 */
[----:B0-----:R-:W-:-:S07]  /*09b0*/  DADD R8, R8, R10 ;  /* 0x0000000008087229 */ /* 0x001fce000000000a */
[----:B------:R0:W-:Y:S04]  /*09c0*/  STS.64 [R13+0x10], R8 ;  /* 0x000010080d007388 */ /* 0x0001e80000000a00 */
.L_x_13:
[----:B------:R-:W-:Y:S05]  /*09d0*/  BSYNC.RECONVERGENT B0 ;  /* 0x0000000000007941 */ /* 0x000fea0003800200 */
.L_x_12:
[----:B------:R-:W-:Y:S06]  /*09e0*/  BAR.SYNC.DEFER_BLOCKING 0x0 ;  /* 0x0000000000007b1d */ /* 0x000fec0000010000 */
[----:B------:R-:W-:Y:S04]  /*09f0*/  BSSY.RECONVERGENT B0, `(.L_x_14) ;  /* 0x000000d000007945 */ /* 0x000fe80003800200 */
[----:B------:R-:W-:Y:S05]  /*0a00*/  @P1 BRA `(.L_x_15) ;  /* 0x00000000002c1947 */ /* 0x000fea0003800000 */
[----:B01234-:R-:W-:-:S04]  /*0a10*/  IMAD.SHL.U32 R8, R6, 0x100, RZ ;  /* 0x0000010006087824 */ /* 0x01ffc800078e00ff */
[----:B------:R-:W-:Y:S01]  /*0a20*/  VIADD R9, R8, 0xffffffff ;  /* 0xffffffff08097836 */ /* 0x000fe20000000000 */
[----:B------:R-:W-:-:S04]  /*0a30*/  SHF.R.U32.HI R10, RZ, 0x5, R8 ;  /* 0x00000005ff0a7819 */ /* 0x000fc80000011608 */
[----:B------:R-:W-:Y:S01]  /*0a40*/  LEA.HI R9, R9, R8, RZ, 0x1b ;  /* 0x0000000809097211 */ /* 0x000fe200078fd8ff */
[----:B------:R-:W-:-:S03]  /*0a50*/  IMAD R11, R7, 0x100, R10 ;  /* 0x00000100070b7824 */ /* 0x000fc600078e020a */
[----:B------:R-:W-:Y:S01]  /*0a60*/  LEA R12, R9, R4, 0x3 ;  /* 0x00000004090c7211 */ /* 0x000fe200078e18ff */
[----:B------:R-:W-:-:S04]  /*0a70*/  IMAD R13, R11, 0x8, R4 ;  /* 0x000000080b0d7824 */ /* 0x000fc800078e0204 */
[----:B------:R-:W-:Y:S04]  /*0a80*/  LDS.64 R8, [R12+-0x8] ;  /* 0xfffff8000c087984 */ /* 0x000fe80000000a00 */
[----:B------:R-:W0:Y:S02]  /*0a90*/  LDS.64 R10, [R13+0x30] ;  /* 0x000030000d0a7984 */ /* 0x000e240000000a00 */
[----:B0-----:R-:W-:-:S07]  /*0aa0*/  DADD R8, R8, R10 ;  /* 0x0000000008087229 */ /* 0x001fce000000000a */
[----:B------:R0:W-:Y:S04]  /*0ab0*/  STS.64 [R13+0x30], R8 ;  /* 0x000030080d007388 */ /* 0x0001e80000000a00 */
.L_x_15:
[----:B------:R-:W-:Y:S05]  /*0ac0*/  BSYNC.RECONVERGENT B0 ;  /* 0x0000000000007941 */ /* 0x000fea0003800200 */
.L_x_14:
[----:B------:R-:W-:Y:S06]  /*0ad0*/  BAR.SYNC.DEFER_BLOCKING 0x0 ;  /* 0x0000000000007b1d */ /* 0x000fec0000010000 */
[----:B------:R-:W-:Y:S04]  /*0ae0*/  BSSY.RECONVERGENT B0, `(.L_x_16) ;  /* 0x000000d000007945 */ /* 0x000fe80003800200 */
[----:B------:R-:W-:Y:S05]  /*0af0*/  @P0 BRA `(.L_x_17) ;  /* 0x00000000002c0947 */ /* 0x000fea0003800000 */
[----:B------:R-:W-:-:S04]  /*0b00*/  IMAD.SHL.U32 R6, R6, 0x200, RZ ;  /* 0x0000020006067824 */ /* 0x000fc800078e00ff */
[----:B01234-:R-:W-:Y:S01]  /*0b10*/  VIADD R9, R6, 0xffffffff ;  /* 0xffffffff06097836 */ /* 0x01ffe20000000000 */
[----:B------:R-:W-:-:S04]  /*0b20*/  SHF.R.U32.HI R8, RZ, 0x5, R6 ;  /* 0x00000005ff087819 */ /* 0x000fc80000011606 */
[----:B------:R-:W-:Y:S02]  /*0b30*/  LEA.HI R9, R9, R6, RZ, 0x1b ;  /* 0x0000000609097211 */ /* 0x000fe400078fd8ff */
[----:B------:R-:W-:-:S03]  /*0b40*/  LEA R7, R7, R8, 0x9 ;  /* 0x0000000807077211 */ /* 0x000fc600078e48ff */
[--C-:B------:R-:W-:Y:S02]  /*0b50*/  IMAD R10, R9, 0x8, R4.reuse ;  /* 0x00000008090a7824 */ /* 0x100fe400078e0204 */
[----:B------:R-:W-:-:S03]  /*0b60*/  IMAD R11, R7, 0x8, R4 ;  /* 0x00000008070b7824 */ /* 0x000fc600078e0204 */
[----:B------:R-:W-:Y:S04]  /*0b70*/  LDS.64 R6, [R10+-0x8] ;  /* 0xfffff8000a067984 */ /* 0x000fe80000000a00 */
[----:B------:R-:W0:Y:S02]  /*0b80*/  LDS.64 R8, [R11+0x70] ;  /* 0x000070000b087984 */ /* 0x000e240000000a00 */
[----:B0-----:R-:W-:-:S07]  /*0b90*/  DADD R6, R6, R8 ;  /* 0x0000000006067229 */ /* 0x001fce0000000008 */
[----:B------:R0:W-:Y:S04]  /*0ba0*/  STS.64 [R11+0x70], R6 ;  /* 0x000070060b007388 */ /* 0x0001e80000000a00 */
.L_x_17:
[----:B------:R-:W-:Y:S05]  /*0bb0*/  BSYNC.RECONVERGENT B0 ;  /* 0x0000000000007941 */ /* 0x000fea0003800200 */
.L_x_16:
[----:B------:R-:W-:Y:S01]  /*0bc0*/  BAR.SYNC.DEFER_BLOCKING 0x0 ;  /* 0x0000000000007b1d */ /* 0x000fe20000010000 */
[----:B------:R-:W-:Y:S01]  /*0bd0*/  @!P6 IMAD.WIDE.U32 R2, R5, 0x8, R2 ;  /* 0x000000080502e825 */ /* 0x000fe200078e0002 */
[----:B------:R-:W-:-:S06]  /*0be0*/  LOP3.LUT P0, RZ, R0, R5, RZ, 0xfc, !PT ;  /* 0x0000000500ff7212 */ /* 0x000fcc000780fcff */
[----:B------:R-:W5:Y:S01]  /*0bf0*/  LDC R10, c[0x0][0x370] ;  /* 0x0000dc00ff0a7b82 */ /* 0x000f620000000800 */
[----:B0-----:R-:W-:Y:S04]  /*0c00*/  @!P6 LDS.64 R6, [R4+0x20f0] ;  /* 0x0020f0000406e984 */ /* 0x001fe80000000a00 */
[----:B-1234-:R-:W0:Y:S01]  /*0c10*/  @!P6 LDS.64 R8, [R4+0x41f0] ;  /* 0x0041f0000408e984 */ /* 0x01ee220000000a00 */
[----:B-----5:R-:W-:Y:S01]  /*0c20*/  ISETP.NE.OR P0, PT, R10, 0x1, P0 ;  /* 0x000000010a00780c */ /* 0x020fe20000705670 */
[----:B0-----:R-:W-:-:S07]  /*0c30*/  @!P6 DADD R6, R6, R8 ;  /* 0x000000000606e229 */ /* 0x001fce0000000008 */
[----:B------:R0:W-:Y:S04]  /*0c40*/  @!P6 STG.E.64 desc[UR6][R2.64], R6 ;  /* 0x000000060200e986 */ /* 0x0001e8000c101b06 */
[----:B------:R0:W-:Y:S01]  /*0c50*/  @!P6 STS.64 [R4+0x41f0], R6 ;  /* 0x0041f0060400e388 */ /* 0x0001e20000000a00 */
[----:B------:R-:W-:Y:S06]  /*0c60*/  BAR.SYNC.DEFER_BLOCKING 0x0 ;  /* 0x0000000000007b1d */ /* 0x000fec0000010000 */
[----:B------:R-:W-:Y:S05]  /*0c70*/  @P0 EXIT ;  /* 0x000000000000094d */ /* 0x000fea0003800000 */
[----:B0-----:R-:W0:Y:S02]  /*0c80*/  LDC.64 R2, c[0x0][0x388] ;  /* 0x0000e200ff027b82 */ /* 0x001e240000000a00 */
[----:B0-----:R-:W2:Y:S06]  /*0c90*/  LDG.E.64 R2, desc[UR6][R2.64] ;  /* 0x0000000602027981 */ /* 0x001eac000c1e1b00 */
[----:B------:R-:W2:Y:S02]  /*0ca0*/  LDC.64 R4, c[0x0][0x380] ;  /* 0x0000e000ff047b82 */ /* 0x000ea40000000a00 */
[----:B--2---:R-:W-:Y:S01]  /*0cb0*/  STG.E.64 desc[UR6][R4.64], R2 ;  /* 0x0000000204007986 */ /* 0x004fe2000c101b06 */
[----:B------:R-:W-:Y:S05]  /*0cc0*/  EXIT ;  /* 0x000000000000794d */ /* 0x000fea0003800000 */
.L_x_18:
[----:B------:R-:W-:-:S00]  /*0cd0*/  BRA `(.L_x_18) ;  /* 0xfffffffc00fc7947 */ /* 0x000fc0000383ffff */
[----:B------:R-:W-:-:S00]  /*0ce0*/  NOP ;  /* 0x0000000000007918 */ /* 0x000fc00000000000 */
        /* <DEDUP_REMOVED lines=9> */
.L_x_45:


//--------------------- .text.reduceCategories    --------------------------
	.section	.text.reduceCategories,"ax",@progbits
	.align	128
        .global         reduceCategories
        .type           reduceCategories,@function
        .size           reduceCategories,(.L_x_46 - reduceCategories)
        .other          reduceCategories,@"STO_CUDA_ENTRY STV_DEFAULT"
reduceCategories:
.text.reduceCategories:
[----:B------:R-:W-:Y:S01]  /*0000*/  LDC R1, c[0x0][0x37c] ;  /* 0x0000df00ff017b82 */ /* 0x000fe20000000800 */
[----:B------:R-:W0:Y:S01]  /*0010*/  S2R R8, SR_TID.X ;  /* 0x0000000000087919 */ /* 0x000e220000002100 */
[----:B------:R-:W0:Y:S01]  /*0020*/  LDCU UR8, c[0x0][0x360] ;  /* 0x00006c00ff0877ac */ /* 0x000e220008000800 */
[----:B------:R-:W-:Y:S01]  /*0030*/  BSSY.RECONVERGENT B0, `(.L_x_19) ;  /* 0x0000014000007945 */ /* 0x000fe20003800200 */
[----:B------:R-:W0:Y:S01]  /*0040*/  S2R R3, SR_CTAID.X ;  /* 0x0000000000037919 */ /* 0x000e220000002500 */
[----:B------:R-:W1:Y:S01]  /*0050*/  LDCU UR4, c[0x0][0x384] ;  /* 0x00007080ff0477ac */ /* 0x000e620008000800 */
[----:B------:R-:W2:Y:S01]  /*0060*/  S2R R7, SR_TID.Y ;  /* 0x0000000000077919 */ /* 0x000ea20000002200 */
[----:B------:R-:W3:Y:S01]  /*0070*/  LDCU.64 UR6, c[0x0][0x358] ;  /* 0x00006b00ff0677ac */ /* 0x000ee20008000a00 */
[----:B0-----:R-:W-:-:S05]  /*0080*/  IMAD R0, R3, UR8, R8 ;  /* 0x0000000803007c24 */ /* 0x001fca000f8e0208 */
[----:B-1----:R-:W-:-:S04]  /*0090*/  ISETP.GE.AND P1, PT, R0, UR4, PT ;  /* 0x0000000400007c0c */ /* 0x002fc8000bf26270 */
[----:B--2---:R-:W-:-:S09]  /*00a0*/  ISETP.NE.OR P0, PT, R7, RZ, P1 ;  /* 0x000000ff0700720c */ /* 0x004fd20000f05670 */
[----:B---3--:R-:W-:Y:S05]  /*00b0*/  @P1 BRA `(.L_x_20) ;  /* 0x00000000002c1947 */ /* 0x008fea0003800000 */
[----:B------:R-:W0:Y:S01]  /*00c0*/  LDC.64 R2, c[0x0][0x398] ;  /* 0x0000e600ff027b82 */ /* 0x000e220000000a00 */
[----:B------:R-:W1:Y:S02]  /*00d0*/  LDCU UR4, c[0x0][0x388] ;  /* 0x00007100ff0477ac */ /* 0x000e640008000800 */
[----:B-1----:R-:W-:-:S04]  /*00e0*/  IMAD R5, R7, UR4, R0 ;  /* 0x0000000407057c24 */ /* 0x002fc8000f8e0200 */
[----:B0-----:R-:W-:-:S06]  /*00f0*/  IMAD.WIDE R2, R5, 0x8, R2 ;  /* 0x0000000805027825 */ /* 0x001fcc00078e0202 */
[----:B------:R-:W2:Y:S01]  /*0100*/  LDG.E.64 R2, desc[UR6][R2.64] ;  /* 0x0000000602027981 */ /* 0x000ea2000c1e1b00 */
[----:B------:R-:W0:Y:S01]  /*0110*/  S2UR UR5, SR_CgaCtaId ;  /* 0x00000000000579c3 */ /* 0x000e220000008800 */
[----:B------:R-:W-:Y:S01]  /*0120*/  UMOV UR4, 0x400 ;  /* 0x0000040000047882 */ /* 0x000fe20000000000 */
[----:B------:R-:W-:Y:S01]  /*0130*/  IMAD R4, R7, UR8, R8 ;  /* 0x0000000807047c24 */ /* 0x000fe2000f8e0208 */
[----:B0-----:R-:W-:-:S06]  /*0140*/  ULEA UR4, UR5, UR4, 0x18 ;  /* 0x0000000405047291 */ /* 0x001fcc000f8ec0ff */
[----:B------:R-:W-:-:S05]  /*0150*/  LEA R5, R4, UR4, 0x3 ;  /* 0x0000000404057c11 */ /* 0x000fca000f8e18ff */
[----:B--2---:R0:W-:Y:S02]  /*0160*/  STS.64 [R5], R2 ;  /* 0x0000000205007388 */ /* 0x0041e40000000a00 */
.L_x_20:
[----:B------:R-:W-:Y:S05]  /*0170*/  BSYNC.RECONVERGENT B0 ;  /* 0x0000000000007941 */ /* 0x000fea0003800200 */
.L_x_19:
[----:B------:R-:W-:Y:S06]  /*0180*/  BAR.SYNC.DEFER_BLOCKING 0x0 ;  /* 0x0000000000007b1d */ /* 0x000fec0000010000 */
[----:B------:R-:W-:Y:S05]  /*0190*/  @P0 EXIT ;  /* 0x000000000000094d */ /* 0x000fea0003800000 */
[----:B------:R-:W1:Y:S02]  /*01a0*/  LDC R4, c[0x0][0x380] ;  /* 0x0000e000ff047b82 */ /* 0x000e640000000800 */
[----:B-1----:R-:W-:-:S13]  /*01b0*/  ISETP.GT.AND P0, PT, R4, 0x1, PT ;  /* 0x000000010400780c */ /* 0x002fda0003f04270 */
[----:B0-----:R-:W0:Y:S01]  /*01c0*/  @!P0 S2R R3, SR_CgaCtaId ;  /* 0x0000000000038919 */ /* 0x001e220000008800 */
[----:B------:R-:W-:-:S04]  /*01d0*/  @!P0 MOV R2, 0x400 ;  /* 0x0000040000028802 */ /* 0x000fc80000000f00 */
[----:B0-----:R-:W-:-:S05]  /*01e0*/  @!P0 LEA R3, R3, R2, 0x18 ;  /* 0x0000000203038211 */ /* 0x001fca00078ec0ff */
[----:B------:R-:W-:-:S06]  /*01f0*/  @!P0 IMAD R10, R8, 0x8, R3 ;  /* 0x00000008080a8824 */ /* 0x000fcc00078e0203 */
[----:B------:R-:W0:Y:S01]  /*0200*/  @!P0 LDS.64 R10, [R10] ;  /* 0x000000000a0a8984 */ /* 0x000e220000000a00 */
[----:B------:R-:W-:Y:S05]  /*0210*/  @!P0 BRA `(.L_x_21) ;  /* 0x0000000400a08947 */ /* 0x000fea0003800000 */
[----:B------:R-:W1:Y:S01]  /*0220*/  S2UR UR5, SR_CgaCtaId ;  /* 0x00000000000579c3 */ /* 0x000e620000008800 */
[----:B------:R-:W-:Y:S01]  /*0230*/  UMOV UR4, 0x400 ;  /* 0x0000040000047882 */ /* 0x000fe20000000000 */
[C---:B------:R-:W-:Y:S01]  /*0240*/  VIADD R2, R4.reuse, 0xfffffffe ;  /* 0xfffffffe04027836 */ /* 0x040fe20000000000 */
[----:B------:R-:W-:Y:S01]  /*0250*/  IADD3 R4, PT, PT, R4, -0x1, RZ ;  /* 0xffffffff04047810 */ /* 0x000fe20007ffe0ff */
[----:B------:R-:W-:-:S03]  /*0260*/  IMAD.MOV.U32 R6, RZ, RZ, 0x1 ;  /* 0x00000001ff067424 */ /* 0x000fc600078e00ff */
[----:B------:R-:W-:Y:S02]  /*0270*/  ISETP.GE.U32.AND P0, PT, R2, 0x7, PT ;  /* 0x000000070200780c */ /* 0x000fe40003f06070 */
[----:B------:R-:W-:Y:S01]  /*0280*/  LOP3.LUT R5, R4, 0x7, RZ, 0xc0, !PT ;  /* 0x0000000704057812 */ /* 0x000fe200078ec0ff */
[----:B-1----:R-:W-:-:S06]  /*0290*/  ULEA UR4, UR5, UR4, 0x18 ;  /* 0x0000000405047291 */ /* 0x002fcc000f8ec0ff */
[----:B------:R-:W-:-:S05]  /*02a0*/  LEA R3, R8, UR4, 0x3 ;  /* 0x0000000408037c11 */ /* 0x000fca000f8e18ff */
[----:B0-----:R0:W1:Y:S01]  /*02b0*/  LDS.64 R10, [R3] ;  /* 0x00000000030a7984 */ /* 0x0010620000000a00 */
[----:B------:R-:W-:Y:S05]  /*02c0*/  @!P0 BRA `(.L_x_22) ;  /* 0x0000000000bc8947 */ /* 0x000fea0003800000 */
[----:B------:R-:W-:Y:S01]  /*02d0*/  USHF.L.U32 UR5, UR8, 0x3, URZ ;  /* 0x0000000308057899 */ /* 0x000fe200080006ff */
[----:B------:R-:W-:Y:S01]  /*02e0*/  LOP3.LUT R2, R4, 0xfffffff8, RZ, 0xc0, !PT ;  /* 0xfffffff804027812 */ /* 0x000fe200078ec0ff */
[----:B------:R-:W-:Y:S02]  /*02f0*/  HFMA2 R6, -RZ, RZ, 0, 0 ;  /* 0x00000000ff067431 */ /* 0x000fe400000001ff */
[----:B------:R-:W-:Y:S02]  /*0300*/  IMAD.MOV.U32 R7, RZ, RZ, 0x1 ;  /* 0x00000001ff077424 */ /* 0x000fe400078e00ff */
[----:B------:R-:W-:Y:S01]  /*0310*/  LEA R8, R8, UR5, 0x3 ;  /* 0x0000000508087c11 */ /* 0x000fe2000f8e18ff */
[----:B------:R-:W-:-:S04]  /*0320*/  IMAD.MOV R2, RZ, RZ, -R2 ;  /* 0x000000ffff027224 */ /* 0x000fc800078e0a02 */
[----:B------:R-:W-:-:S07]  /*0330*/  VIADD R8, R8, UR4 ;  /* 0x0000000408087c36 */ /* 0x000fce0008000000 */
.L_x_23:
[----:B------:R-:W1:Y:S01]  /*0340*/  LDS.64 R12, [R8] ;  /* 0x00000000080c7984 */ /* 0x000e620000000a00 */
[C---:B------:R-:W-:Y:S01]  /*0350*/  IMAD R14, R7.reuse, UR8, RZ ;  /* 0x00000008070e7c24 */ /* 0x040fe2000f8e02ff */
[----:B------:R-:W-:Y:S01]  /*0360*/  IADD3 R6, PT, PT, R6, 0x8, RZ ;  /* 0x0000000806067810 */ /* 0x000fe20007ffe0ff */
[----:B------:R-:W-:Y:S02]  /*0370*/  VIADD R2, R2, 0x8 ;  /* 0x0000000802027836 */ /* 0x000fe40000000000 */
[----:B------:R-:W-:Y:S01]  /*0380*/  VIADD R7, R7, 0x8 ;  /* 0x0000000807077836 */ /* 0x000fe20000000000 */
[----:B------:R-:W-:Y:S02]  /*0390*/  LEA R9, R14, R3, 0x3 ;  /* 0x000000030e097211 */ /* 0x000fe400078e18ff */
[----:B------:R-:W-:-:S03]  /*03a0*/  ISETP.NE.AND P0, PT, R2, RZ, PT ;  /* 0x000000ff0200720c */ /* 0x000fc60003f05270 */
[----:B------:R-:W-:-:S04]  /*03b0*/  VIADD R18, R9, UR5 ;  /* 0x0000000509127c36 */ /* 0x000fc80008000000 */
[----:B------:R-:W-:-:S05]  /*03c0*/  VIADD R20, R18, UR5 ;  /* 0x0000000512147c36 */ /* 0x000fca0008000000 */
[----:B------:R-:W-:Y:S01]  /*03d0*/  IADD3 R21, PT, PT, R20, UR5, RZ ;  /* 0x0000000514157c10 */ /* 0x000fe2000fffe0ff */
[----:B-1----:R-:W-:-:S07]  /*03e0*/  DADD R12, R12, R10 ;  /* 0x000000000c0c7229 */ /* 0x002fce000000000a */
[----:B------:R-:W-:Y:S04]  /*03f0*/  STS.64 [R3], R12 ;  /* 0x0000000c03007388 */ /* 0x000fe80000000a00 */
[----:B--2---:R1:W2:Y:S02]  /*0400*/  LDS.64 R10, [R9+UR5] ;  /* 0x00000005090a7984 */ /* 0x0042a40008000a00 */
[----:B-1----:R-:W-:-:S04]  /*0410*/  VIADD R9, R21, UR5 ;  /* 0x0000000515097c36 */ /* 0x002fc80008000000 */
[----:B------:R-:W-:Y:S01]  /*0420*/  VIADD R22, R9, UR5 ;  /* 0x0000000509167c36 */ /* 0x000fe20008000000 */
[----:B--2---:R-:W-:-:S07]  /*0430*/  DADD R10, R12, R10 ;  /* 0x000000000c0a7229 */ /* 0x004fce000000000a */
[----:B------:R-:W-:Y:S04]  /*0440*/  STS.64 [R3], R10 ;  /* 0x0000000a03007388 */ /* 0x000fe80000000a00 */
[----:B------:R-:W1:Y:S02]  /*0450*/  LDS.64 R14, [R18+UR5] ;  /* 0x00000005120e7984 */ /* 0x000e640008000a00 */
[----:B-1----:R-:W-:-:S07]  /*0460*/  DADD R14, R10, R14 ;  /* 0x000000000a0e7229 */ /* 0x002fce000000000e */
[----:B------:R-:W-:Y:S04]  /*0470*/  STS.64 [R3], R14 ;  /* 0x0000000e03007388 */ /* 0x000fe80000000a00 */
[----:B------:R-:W1:Y:S02]  /*0480*/  LDS.64 R16, [R20+UR5] ;  /* 0x0000000514107984 */ /* 0x000e640008000a00 */
[----:B-1----:R-:W-:-:S07]  /*0490*/  DADD R16, R14, R16 ;  /* 0x000000000e107229 */ /* 0x002fce0000000010 */
[----:B------:R-:W-:Y:S04]  /*04a0*/  STS.64 [R3], R16 ;  /* 0x0000001003007388 */ /* 0x000fe80000000a00 */
[----:B------:R-:W1:Y:S02]  /*04b0*/  LDS.64 R12, [R21+UR5] ;  /* 0x00000005150c7984 */ /* 0x000e640008000a00 */
[----:B-1----:R-:W-:Y:S01]  /*04c0*/  DADD R12, R16, R12 ;  /* 0x00000000100c7229 */ /* 0x002fe2000000000c */
[----:B------:R-:W-:Y:S01]  /*04d0*/  IADD3 R16, PT, PT, R22, UR5, RZ ;  /* 0x0000000516107c10 */ /* 0x000fe2000fffe0ff */
[----:B------:R-:W1:Y:S05]  /*04e0*/  LDC R17, c[0x0][0x360] ;  /* 0x0000d800ff117b82 */ /* 0x000e6a0000000800 */
[----:B------:R-:W-:Y:S04]  /*04f0*/  STS.64 [R3], R12 ;  /* 0x0000000c03007388 */ /* 0x000fe80000000a00 */
[----:B------:R-:W2:Y:S01]  /*0500*/  LDS.64 R10, [R9+UR5] ;  /* 0x00000005090a7984 */ /* 0x000ea20008000a00 */
[----:B-1----:R-:W-:Y:S01]  /*0510*/  IMAD R8, R17, 0x40, R8 ;  /* 0x0000004011087824 */ /* 0x002fe200078e0208 */
[----:B--2---:R-:W-:-:S07]  /*0520*/  DADD R18, R12, R10 ;  /* 0x000000000c127229 */ /* 0x004fce000000000a */
[----:B------:R-:W-:Y:S04]  /*0530*/  STS.64 [R3], R18 ;  /* 0x0000001203007388 */ /* 0x000fe80000000a00 */
[----:B------:R-:W1:Y:S02]  /*0540*/  LDS.64 R10, [R22+UR5] ;  /* 0x00000005160a7984 */ /* 0x000e640008000a00 */
[----:B-1----:R-:W-:-:S07]  /*0550*/  DADD R14, R18, R10 ;  /* 0x00000000120e7229 */ /* 0x002fce000000000a */
[----:B------:R-:W-:Y:S04]  /*0560*/  STS.64 [R3], R14 ;  /* 0x0000000e03007388 */ /* 0x000fe80000000a00 */
[----:B------:R-:W1:Y:S02]  /*0570*/  LDS.64 R10, [R16+UR5] ;  /* 0x00000005100a7984 */ /* 0x000e640008000a00 */
[----:B-1----:R-:W-:-:S07]  /*0580*/  DADD R10, R14, R10 ;  /* 0x000000000e0a7229 */ /* 0x002fce000000000a */
[----:B------:R2:W-:Y:S01]  /*0590*/  STS.64 [R3], R10 ;  /* 0x0000000a03007388 */ /* 0x0005e20000000a00 */
[----:B------:R-:W-:Y:S05]  /*05a0*/  @P0 BRA `(.L_x_23) ;  /* 0xfffffffc00640947 */ /* 0x000fea000383ffff */
[----:B------:R-:W-:-:S07]  /*05b0*/  VIADD R6, R6, 0x1 ;  /* 0x0000000106067836 */ /* 0x000fce0000000000 */
.L_x_22:
[----:B------:R-:W-:-:S13]  /*05c0*/  ISETP.NE.AND P0, PT, R5, RZ, PT ;  /* 0x000000ff0500720c */ /* 0x000fda0003f05270 */
[----:B------:R-:W-:Y:S05]  /*05d0*/  @!P0 BRA `(.L_x_21) ;  /* 0x0000000000b08947 */ /* 0x000fea0003800000 */
[----:B------:R-:W-:Y:S02]  /*05e0*/  ISETP.GE.U32.AND P0, PT, R5, 0x4, PT ;  /* 0x000000040500780c */ /* 0x000fe40003f06070 */
[----:B------:R-:W-:-:S04]  /*05f0*/  LOP3.LUT R17, R4, 0x3, RZ, 0xc0, !PT ;  /* 0x0000000304117812 */ /* 0x000fc800078ec0ff */
[----:B------:R-:W-:-:S07]  /*0600*/  ISETP.NE.AND P1, PT, R17, RZ, PT ;  /* 0x000000ff1100720c */ /* 0x000fce0003f25270 */
[----:B------:R-:W-:Y:S06]  /*0610*/  @!P0 BRA `(.L_x_24) ;  /* 0x00000000004c8947 */ /* 0x000fec0003800000 */
[C---:B------:R-:W-:Y:S01]  /*0620*/  IMAD R2, R6.reuse, UR8, RZ ;  /* 0x0000000806027c24 */ /* 0x040fe2000f8e02ff */
[----:B------:R-:W3:Y:S01]  /*0630*/  LDC R16, c[0x0][0x360] ;  /* 0x0000d800ff107b82 */ /* 0x000ee20000000800 */
[----:B------:R-:W-:-:S03]  /*0640*/  VIADD R6, R6, 0x4 ;  /* 0x0000000406067836 */ /* 0x000fc60000000000 */
[----:B------:R-:W-:-:S05]  /*0650*/  LEA R2, R2, R3, 0x3 ;  /* 0x0000000302027211 */ /* 0x000fca00078e18ff */
[----:B------:R4:W1:Y:S01]  /*0660*/  LDS.64 R8, [R2] ;  /* 0x0000000002087984 */ /* 0x0008620000000a00 */
[----:B---3--:R-:W-:-:S04]  /*0670*/  IMAD R5, R16, 0x8, R2 ;  /* 0x0000000810057824 */ /* 0x008fc800078e0202 */
[----:B------:R-:W-:-:S05]  /*0680*/  IMAD R7, R16, 0x8, R5 ;  /* 0x0000000810077824 */ /* 0x000fca00078e0205 */
[----:B----4-:R-:W-:Y:S01]  /*0690*/  LEA R2, R16, R7, 0x3 ;  /* 0x0000000710027211 */ /* 0x010fe200078e18ff */
[----:B-1----:R-:W-:-:S07]  /*06a0*/  DADD R8, R10, R8 ;  /* 0x000000000a087229 */ /* 0x002fce0000000008 */
[----:B------:R-:W-:Y:S04]  /*06b0*/  STS.64 [R3], R8 ;  /* 0x0000000803007388 */ /* 0x000fe80000000a00 */
[----:B--2---:R-:W1:Y:S02]  /*06c0*/  LDS.64 R10, [R5] ;  /* 0x00000000050a7984 */ /* 0x004e640000000a00 */
[----:B-1----:R-:W-:-:S07]  /*06d0*/  DADD R12, R8, R10 ;  /* 0x00000000080c7229 */ /* 0x002fce000000000a */
[----:B------:R-:W-:Y:S04]  /*06e0*/  STS.64 [R3], R12 ;  /* 0x0000000c03007388 */ /* 0x000fe80000000a00 */
[----:B------:R-:W1:Y:S02]  /*06f0*/  LDS.64 R10, [R7] ;  /* 0x00000000070a7984 */ /* 0x000e640000000a00 */
[----:B-1----:R-:W-:-:S07]  /*0700*/  DADD R14, R12, R10 ;  /* 0x000000000c0e7229 */ /* 0x002fce000000000a */
[----:B------:R-:W-:Y:S04]  /*0710*/  STS.64 [R3], R14 ;  /* 0x0000000e03007388 */ /* 0x000fe80000000a00 */
[----:B------:R-:W1:Y:S02]  /*0720*/  LDS.64 R10, [R2] ;  /* 0x00000000020a7984 */ /* 0x000e640000000a00 */
[----:B-1----:R-:W-:-:S07]  /*0730*/  DADD R10, R14, R10 ;  /* 0x000000000e0a7229 */ /* 0x002fce000000000a */
[----:B------:R3:W-:Y:S04]  /*0740*/  STS.64 [R3], R10 ;  /* 0x0000000a03007388 */ /* 0x0007e80000000a00 */
.L_x_24:
[----:B------:R-:W-:Y:S05]  /*0750*/  @!P1 BRA `(.L_x_21) ;  /* 0x0000000000509947 */ /* 0x000fea0003800000 */
[----:B------:R-:W-:Y:S02]  /*0760*/  ISETP.NE.AND P0, PT, R17, 0x1, PT ;  /* 0x000000011100780c */ /* 0x000fe40003f05270 */
[----:B------:R-:W-:-:S04]  /*0770*/  LOP3.LUT R4, R4, 0x1, RZ, 0xc0, !PT ;  /* 0x0000000104047812 */ /* 0x000fc800078ec0ff */
[----:B------:R-:W-:-:S07]  /*0780*/  ISETP.NE.U32.AND P1, PT, R4, 0x1, PT ;  /* 0x000000010400780c */ /* 0x000fce0003f25070 */
[----:B------:R-:W-:Y:S06]  /*0790*/  @!P0 BRA `(.L_x_25) ;  /* 0x00000000002c8947 */ /* 0x000fec0003800000 */
[C---:B------:R-:W-:Y:S01]  /*07a0*/  IMAD R2, R6.reuse, UR8, RZ ;  /* 0x0000000806027c24 */ /* 0x040fe2000f8e02ff */
[----:B------:R-:W4:Y:S01]  /*07b0*/  LDC R7, c[0x0][0x360] ;  /* 0x0000d800ff077b82 */ /* 0x000f220000000800 */
[----:B------:R-:W-:Y:S02]  /*07c0*/  VIADD R6, R6, 0x2 ;  /* 0x0000000206067836 */ /* 0x000fe40000000000 */
[----:B------:R-:W-:-:S05]  /*07d0*/  IMAD R2, R2, 0x8, R3 ;  /* 0x0000000802027824 */ /* 0x000fca00078e0203 */
[----:B------:R-:W1:Y:S01]  /*07e0*/  LDS.64 R4, [R2] ;  /* 0x0000000002047984 */ /* 0x000e620000000a00 */
[----:B----4-:R-:W-:Y:S01]  /*07f0*/  LEA R7, R7, R2, 0x3 ;  /* 0x0000000207077211 */ /* 0x010fe200078e18ff */
[----:B-1----:R-:W-:-:S07]  /*0800*/  DADD R4, R10, R4 ;  /* 0x000000000a047229 */ /* 0x002fce0000000004 */
[----:B------:R-:W-:Y:S04]  /*0810*/  STS.64 [R3], R4 ;  /* 0x0000000403007388 */ /* 0x000fe80000000a00 */
[----:B--23--:R-:W1:Y:S02]  /*0820*/  LDS.64 R10, [R7] ;  /* 0x00000000070a7984 */ /* 0x00ce640000000a00 */
[----:B-1----:R-:W-:-:S07]  /*0830*/  DADD R10, R4, R10 ;  /* 0x00000000040a7229 */ /* 0x002fce000000000a */
[----:B------:R4:W-:Y:S04]  /*0840*/  STS.64 [R3], R10 ;  /* 0x0000000a03007388 */ /* 0x0009e80000000a00 */
.L_x_25:
[----:B------:R-:W-:-:S04]  /*0850*/  @!P1 IMAD R6, R6, UR8, RZ ;  /* 0x0000000806069c24 */ /* 0x000fc8000f8e02ff */
[----:B------:R-:W-:-:S06]  /*0860*/  @!P1 IMAD R4, R6, 0x8, R3 ;  /* 0x0000000806049824 */ /* 0x000fcc00078e0203 */
[----:B------:R-:W1:Y:S02]  /*0870*/  @!P1 LDS.64 R4, [R4] ;  /* 0x0000000004049984 */ /* 0x000e640000000a00 */
[----:B-1234-:R-:W-:-:S07]  /*0880*/  @!P1 DADD R10, R10, R4 ;  /* 0x000000000a0a9229 */ /* 0x01efce0000000004 */
[----:B------:R4:W-:Y:S04]  /*0890*/  @!P1 STS.64 [R3], R10 ;  /* 0x0000000a03009388 */ /* 0x0009e80000000a00 */
.L_x_21:
[----:B------:R-:W5:Y:S01]  /*08a0*/  LDC.64 R4, c[0x0][0x3a0] ;  /* 0x0000e800ff047b82 */ /* 0x000f620000000a00 */
[----:B------:R-:W0:Y:S01]  /*08b0*/  LDCU.64 UR4, c[0x0][0x390] ;  /* 0x00007200ff0477ac */ /* 0x000e220008000a00 */
[----:B-----5:R-:W-:-:S06]  /*08c0*/  IMAD.WIDE R4, R0, 0x8, R4 ;  /* 0x0000000800047825 */ /* 0x020fcc00078e0204 */
[----:B------:R-:W0:Y:S01]  /*08d0*/  LDG.E.64 R4, desc[UR6][R4.64] ;  /* 0x0000000604047981 */ /* 0x000e22000c1e1b00 */
[----:B------:R-:W-:Y:S01]  /*08e0*/  BSSY.RECONVERGENT B0, `(.L_x_26) ;  /* 0x0000055000007945 */ /* 0x000fe20003800200 */
[----:B01234-:R-:W-:-:S10]  /*08f0*/  DFMA R10, R4, UR4, R10 ;  /* 0x00000004040a7c2b */ /* 0x01ffd4000800000a */
[----:B------:R-:W-:Y:S01]  /*0900*/  ISETP.GT.AND P0, PT, R11, 0xfffff, PT ;  /* 0x000fffff0b00780c */ /* 0x000fe20003f04270 */
[--C-:B------:R-:W-:Y:S01]  /*0910*/  IMAD.MOV.U32 R7, RZ, RZ, R11.reuse ;  /* 0x000000ffff077224 */ /* 0x100fe200078e000b */
[-C--:B------:R-:W-:Y:S01]  /*0920*/  MOV R6, R10.reuse ;  /* 0x0000000a00067202 */ /* 0x080fe20000000f00 */
[----:B------:R-:W-:Y:S01]  /*0930*/  IMAD.MOV.U32 R3, RZ, RZ, R11 ;  /* 0x000000ffff037224 */ /* 0x000fe200078e000b */
[----:B------:R-:W-:-:S09]  /*0940*/  MOV R4, R10 ;  /* 0x0000000a00047202 */ /* 0x000fd20000000f00 */
[----:B------:R-:W-:-:S10]  /*0950*/  @!P0 DMUL R6, R6, 1.80143985094819840000e+16 ;  /* 0x4350000006068828 */ /* 0x000fd40000000000 */
[----:B------:R-:W-:Y:S01]  /*0960*/  @!P0 MOV R3, R7 ;  /* 0x0000000700038202 */ /* 0x000fe20000000f00 */
[----:B------:R-:W-:-:S04]  /*0970*/  @!P0 IMAD.MOV.U32 R4, RZ, RZ, R6 ;  /* 0x000000ffff048224 */ /* 0x000fc800078e0006 */
[----:B------:R-:W-:-:S05]  /*0980*/  VIADD R2, R3, 0xffffffff ;  /* 0xffffffff03027836 */ /* 0x000fca0000000000 */
[----:B------:R-:W-:Y:S01]  /*0990*/  ISETP.GT.U32.AND P1, PT, R2, 0x7feffffe, PT ;  /* 0x7feffffe0200780c */ /* 0x000fe20003f24070 */
[----:B------:R-:W-:Y:S02]  /*09a0*/  IMAD.MOV.U32 R2, RZ, RZ, -0x3ff ;  /* 0xfffffc01ff027424 */ /* 0x000fe400078e00ff */
[----:B------:R-:W-:-:S10]  /*09b0*/  @!P0 IMAD.MOV.U32 R2, RZ, RZ, -0x435 ;  /* 0xfffffbcbff028424 */ /* 0x000fd400078e00ff */
[----:B------:R-:W-:Y:S05]  /*09c0*/  @P1 BRA `(.L_x_27) ;  /* 0x0000000400001947 */ /* 0x000fea0003800000 */
[----:B------:R-:W-:Y:S01]  /*09d0*/  LOP3.LUT R5, R3, 0xfffff, RZ, 0xc0, !PT ;  /* 0x000fffff03057812 */ /* 0x000fe200078ec0ff */
[----:B------:R-:W-:Y:S01]  /*09e0*/  IMAD.MOV.U32 R6, RZ, RZ, RZ ;  /* 0x000000ffff067224 */ /* 0x000fe200078e00ff */
[----:B------:R-:W-:Y:S01]  /*09f0*/  MOV R14, 0x8b7a8b04 ;  /* 0x8b7a8b04000e7802 */ /* 0x000fe20000000f00 */
[----:B------:R-:W-:Y:S01]  /*0a00*/  IMAD.MOV.U32 R15, RZ, RZ, 0x3ed0ee25 ;  /* 0x3ed0ee25ff0f7424 */ /* 0x000fe200078e00ff */
[----:B------:R-:W-:Y:S01]  /*0a10*/  LOP3.LUT R5, R5, 0x3ff00000, RZ, 0xfc, !PT ;  /* 0x3ff0000005057812 */ /* 0x000fe200078efcff */
[----:B------:R-:W-:Y:S01]  /*0a20*/  UMOV UR4, 0x3ae80f1e ;  /* 0x3ae80f1e00047882 */ /* 0x000fe20000000000 */
[----:B------:R-:W-:Y:S01]  /*0a30*/  UMOV UR5, 0x3eb1380b ;  /* 0x3eb1380b00057882 */ /* 0x000fe20000000000 */
[----:B------:R-:W-:Y:S01]  /*0a40*/  LEA.HI R16, R3, R2, RZ, 0xc ;  /* 0x0000000203107211 */ /* 0x000fe200078f60ff */
[----:B------:R-:W-:Y:S01]  /*0a50*/  UMOV UR8, 0x80000000 ;  /* 0x8000000000087882 */ /* 0x000fe20000000000 */
[----:B------:R-:W-:Y:S01]  /*0a60*/  ISETP.GE.U32.AND P0, PT, R5, 0x3ff6a09f, PT ;  /* 0x3ff6a09f0500780c */ /* 0x000fe20003f06070 */
[----:B------:R-:W-:Y:S01]  /*0a70*/  UMOV UR9, 0x43300000 ;  /* 0x4330000000097882 */ /* 0x000fe20000000000 */
[----:B------:R-:W-:-:S11]  /*0a80*/  MOV R17, 0x43300000 ;  /* 0x4330000000117802 */ /* 0x000fd60000000f00 */
[----:B------:R-:W-:Y:S01]  /*0a90*/  @P0 IADD3 R7, PT, PT, R5, -0x100000, RZ ;  /* 0xfff0000005070810 */ /* 0x000fe20007ffe0ff */
[----:B------:R-:W-:-:S04]  /*0aa0*/  @P0 VIADD R16, R16, 0x1 ;  /* 0x0000000110100836 */ /* 0x000fc80000000000 */
[----:B------:R-:W-:Y:S01]  /*0ab0*/  @P0 IMAD.MOV.U32 R5, RZ, RZ, R7 ;  /* 0x000000ffff050224 */ /* 0x000fe200078e0007 */
[----:B------:R-:W-:-:S05]  /*0ac0*/  LOP3.LUT R16, R16, 0x80000000, RZ, 0x3c, !PT ;  /* 0x8000000010107812 */ /* 0x000fca00078e3cff */
[C---:B------:R-:W-:Y:S02]  /*0ad0*/  DADD R12, R4.reuse, 1 ;  /* 0x3ff00000040c7429 */ /* 0x040fe40000000000 */
[----:B------:R-:W-:-:S04]  /*0ae0*/  DADD R4, R4, -1 ;  /* 0xbff0000004047429 */ /* 0x000fc80000000000 */
[----:B------:R-:W0:Y:S02]  /*0af0*/  MUFU.RCP64H R7, R13 ;  /* 0x0000000d00077308 */ /* 0x000e240000001800 */
[----:B0-----:R-:W-:-:S08]  /*0b00*/  DFMA R8, -R12, R6, 1 ;  /* 0x3ff000000c08742b */ /* 0x001fd00000000106 */
[----:B------:R-:W-:-:S08]  /*0b10*/  DFMA R8, R8, R8, R8 ;  /* 0x000000080808722b */ /* 0x000fd00000000008 */
[----:B------:R-:W-:-:S08]  /*0b20*/  DFMA R6, R6, R8, R6 ;  /* 0x000000080606722b */ /* 0x000fd00000000006 */
[----:B------:R-:W-:-:S08]  /*0b30*/  DMUL R8, R4, R6 ;  /* 0x0000000604087228 */ /* 0x000fd00000000000 */
[----:B------:R-:W-:-:S08]  /*0b40*/  DFMA R8, R4, R6, R8 ;  /* 0x000000060408722b */ /* 0x000fd00000000008 */
[----:B------:R-:W-:Y:S02]  /*0b50*/  DMUL R10, R8, R8 ;  /* 0x00000008080a7228 */ /* 0x000fe40000000000 */
[----:B------:R-:W-:-:S06]  /*0b60*/  DADD R2, R4, -R8 ;  /* 0x0000000004027229 */ /* 0x000fcc0000000808 */
[----:B------:R-:W-:Y:S01]  /*0b70*/  DFMA R12, R10, UR4, R14 ;  /* 0x000000040a0c7c2b */ /* 0x000fe2000800000e */
[----:B------:R-:W-:Y:S01]  /*0b80*/  UMOV UR4, 0x9f02676f ;  /* 0x9f02676f00047882 */ /* 0x000fe20000000000 */
[----:B------:R-:W-:Y:S01]  /*0b90*/  UMOV UR5, 0x3ef3b266 ;  /* 0x3ef3b26600057882 */ /* 0x000fe20000000000 */
[----:B------:R-:W-:Y:S02]  /*0ba0*/  DADD R14, R2, R2 ;  /* 0x00000000020e7229 */ /* 0x000fe40000000002 */
[----:B------:R-:W-:Y:S01]  /*0bb0*/  DADD R2, R16, -UR8 ;  /* 0x8000000810027e29 */ /* 0x000fe20008000000 */
[----:B------:R-:W-:Y:S01]  /*0bc0*/  UMOV UR8, 0xfefa39ef ;  /* 0xfefa39ef00087882 */ /* 0x000fe20000000000 */
[----:B------:R-:W-:Y:S01]  /*0bd0*/  UMOV UR9, 0x3fe62e42 ;  /* 0x3fe62e4200097882 */ /* 0x000fe20000000000 */
[----:B------:R-:W-:Y:S01]  /*0be0*/  DFMA R12, R10, R12, UR4 ;  /* 0x000000040a0c7e2b */ /* 0x000fe2000800000c */
[----:B------:R-:W-:Y:S01]  /*0bf0*/  UMOV UR4, 0xa9ab0956 ;  /* 0xa9ab095600047882 */ /* 0x000fe20000000000 */
[----:B------:R-:W-:Y:S01]  /*0c00*/  UMOV UR5, 0x3f1745cb ;  /* 0x3f1745cb00057882 */ /* 0x000fe20000000000 */
[----:B------:R-:W-:-:S02]  /*0c10*/  DFMA R14, R4, -R8, R14 ;  /* 0x80000008040e722b */ /* 0x000fc4000000000e */
[----:B------:R-:W-:-:S03]  /*0c20*/  DFMA R4, R2, UR8, R8 ;  /* 0x0000000802047c2b */ /* 0x000fc60008000008 */
[----:B------:R-:W-:Y:S01]  /*0c30*/  DFMA R12, R10, R12, UR4 ;  /* 0x000000040a0c7e2b */ /* 0x000fe2000800000c */
[----:B------:R-:W-:Y:S01]  /*0c40*/  UMOV UR4, 0x2d1b5154 ;  /* 0x2d1b515400047882 */ /* 0x000fe20000000000 */
[----:B------:R-:W-:Y:S01]  /*0c50*/  UMOV UR5, 0x3f3c71c7 ;  /* 0x3f3c71c700057882 */ /* 0x000fe20000000000 */
[----:B------:R-:W-:-:S05]  /*0c60*/  DMUL R14, R6, R14 ;  /* 0x0000000e060e7228 */ /* 0x000fca0000000000 */
[----:B------:R-:W-:Y:S01]  /*0c70*/  DFMA R12, R10, R12, UR4 ;  /* 0x000000040a0c7e2b */ /* 0x000fe2000800000c */
[----:B------:R-:W-:Y:S01]  /*0c80*/  UMOV UR4, 0x923be72d ;  /* 0x923be72d00047882 */ /* 0x000fe20000000000 */
[----:B------:R-:W-:-:S06]  /*0c90*/  UMOV UR5, 0x3f624924 ;  /* 0x3f62492400057882 */ /* 0x000fcc0000000000 */
        /* <DEDUP_REMOVED lines=8> */
[----:B------:R-:W-:Y:S02]  /*0d20*/  UMOV UR5, 0x3fe62e42 ;  /* 0x3fe62e4200057882 */ /* 0x000fe40000000000 */
[----:B------:R-:W-:Y:S01]  /*0d30*/  DFMA R16, R2, -UR4, R4 ;  /* 0x8000000402107c2b */ /* 0x000fe20008000004 */
[----:B------:R-:W-:Y:S01]  /*0d40*/  UMOV UR4, 0x3b39803f ;  /* 0x3b39803f00047882 */ /* 0x000fe20000000000 */
[----:B------:R-:W-:Y:S02]  /*0d50*/  UMOV UR5, 0x3c7abc9e ;  /* 0x3c7abc9e00057882 */ /* 0x000fe40000000000 */
[----:B------:R-:W-:-:S04]  /*0d60*/  DMUL R12, R10, R12 ;  /* 0x0000000c0a0c7228 */ /* 0x000fc80000000000 */
[----:B------:R-:W-:-:S04]  /*0d70*/  DADD R16, -R8, R16 ;  /* 0x0000000008107229 */ /* 0x000fc80000000110 */
[----:B------:R-:W-:-:S08]  /*0d80*/  DFMA R12, R8, R12, R14 ;  /* 0x0000000c080c722b */ /* 0x000fd0000000000e */
[----:B------:R-:W-:-:S08]  /*0d90*/  DADD R12, R12, -R16 ;  /* 0x000000000c0c7229 */ /* 0x000fd00000000810 */
[----:B------:R-:W-:-:S08]  /*0da0*/  DFMA R12, R2, UR4, R12 ;  /* 0x00000004020c7c2b */ /* 0x000fd0000800000c */
[----:B------:R-:W-:Y:S01]  /*0db0*/  DADD R4, R4, R12 ;  /* 0x0000000004047229 */ /* 0x000fe2000000000c */
[----:B------:R-:W-:Y:S10]  /*0dc0*/  BRA `(.L_x_28) ;  /* 0x0000000000187947 */ /* 0x000ff40003800000 */
.L_x_27:
[----:B------:R-:W-:Y:S01]  /*0dd0*/  IMAD.MOV.U32 R2, RZ, RZ, 0x0 ;  /* 0x00000000ff027424 */ /* 0x000fe200078e00ff */
[----:B------:R-:W-:Y:S02]  /*0de0*/  MOV R3, 0x7ff00000 ;  /* 0x7ff0000000037802 */ /* 0x000fe40000000f00 */
[----:B------:R-:W-:-:S04]  /*0df0*/  LOP3.LUT P0, RZ, R7, 0x7fffffff, RZ, 0xc0, !PT ;  /* 0x7fffffff07ff7812 */ /* 0x000fc8000780c0ff */
[----:B------:R-:W-:-:S10]  /*0e00*/  DFMA R2, R6, R2, +INF ;  /* 0x7ff000000602742b */ /* 0x000fd40000000002 */
[----:B------:R-:W-:Y:S02]  /*0e10*/  FSEL R4, R2, RZ, P0 ;  /* 0x000000ff02047208 */ /* 0x000fe40000000000 */
[----:B------:R-:W-:-:S07]  /*0e20*/  FSEL R5, R3, -QNAN , P0 ;  /* 0xfff0000003057808 */ /* 0x000fce0000000000 */
.L_x_28:
[----:B------:R-:W-:Y:S05]  /*0e30*/  BSYNC.RECONVERGENT B0 ;  /* 0x0000000000007941 */ /* 0x000fea0003800200 */
.L_x_26:
[----:B------:R-:W0:Y:S08]  /*0e40*/  LDC.64 R2, c[0x0][0x3a8] ;  /* 0x0000ea00ff027b82 */ /* 0x000e300000000a00 */
[----:B------:R-:W1:Y:S01]  /*0e50*/  LDC.64 R6, c[0x0][0x398] ;  /* 0x0000e600ff067b82 */ /* 0x000e620000000a00 */
[----:B0-----:R-:W-:-:S06]  /*0e60*/  IMAD.WIDE R2, R0, 0x8, R2 ;  /* 0x0000000800027825 */ /* 0x001fcc00078e0202 */
[----:B------:R-:W2:Y:S01]  /*0e70*/  LDG.E.64 R2, desc[UR6][R2.64] ;  /* 0x0000000602027981 */ /* 0x000ea2000c1e1b00 */
[----:B-1----:R-:W-:Y:S01]  /*0e80*/  IMAD.WIDE R6, R0, 0x8, R6 ;  /* 0x0000000800067825 */ /* 0x002fe200078e0206 */
[----:B--2---:R-:W-:-:S07]  /*0e90*/  DMUL R4, R2, R4 ;  /* 0x0000000402047228 */ /* 0x004fce0000000000 */
[----:B------:R-:W-:Y:S01]  /*0ea0*/  STG.E.64 desc[UR6][R6.64], R4 ;  /* 0x0000000406007986 */ /* 0x000fe2000c101b06 */
[----:B------:R-:W-:Y:S05]  /*0eb0*/  EXIT ;  /* 0x000000000000794d */ /* 0x000fea0003800000 */
.L_x_29:
        /* <DEDUP_REMOVED lines=12> */
.L_x_46:


//--------------------- .text.reduceStates        --------------------------
	.section	.text.reduceStates,"ax",@progbits
	.align	128
        .global         reduceStates
        .type           reduceStates,@function
        .size           reduceStates,(.L_x_44 - reduceStates)
        .other          reduceStates,@"STO_CUDA_ENTRY STV_DEFAULT"
reduceStates:
.text.reduceStates:
[----:B------:R-:W-:Y:S01]  /*0000*/  LDC R1, c[0x0][0x37c] ;  /* 0x0000df00ff017b82 */ /* 0x000fe20000000800 */
[----:B------:R-:W0:Y:S07]  /*0010*/  S2R R0, SR_TID.X ;  /* 0x0000000000007919 */ /* 0x000e2e0000002100 */
[----:B------:R-:W0:Y:S01]  /*0020*/  S2UR UR4, SR_CTAID.X ;  /* 0x00000000000479c3 */ /* 0x000e220000002500 */
[----:B------:R-:W1:Y:S01]  /*0030*/  LDCU.64 UR16, c[0x0][0x358] ;  /* 0x00006b00ff1077ac */ /* 0x000e620008000a00 */
[----:B------:R-:W2:Y:S06]  /*0040*/  S2R R11, SR_TID.Y ;  /* 0x00000000000b7919 */ /* 0x000eac0000002200 */
[----:B------:R-:W0:Y:S08]  /*0050*/  LDC R3, c[0x0][0x360] ;  /* 0x0000d800ff037b82 */ /* 0x000e300000000800 */
[----:B------:R-:W3:Y:S08]  /*0060*/  LDC R15, c[0x0][0x388] ;  /* 0x0000e200ff0f7b82 */ /* 0x000ef00000000800 */
[----:B------:R-:W-:Y:S01]  /*0070*/  S2UR UR6, SR_CgaCtaId ;  /* 0x00000000000679c3 */ /* 0x000fe20000008800 */
[----:B0-----:R-:W-:-:S07]  /*0080*/  IMAD R12, R3, UR4, R0 ;  /* 0x00000004030c7c24 */ /* 0x001fce000f8e0200 */
[----:B------:R-:W2:Y:S01]  /*0090*/  S2UR UR4, SR_CTAID.Y ;  /* 0x00000000000479c3 */ /* 0x000ea20000002600 */
[----:B---3--:R-:W-:Y:S01]  /*00a0*/  ISETP.GE.AND P0, PT, R12, R15, PT ;  /* 0x0000000f0c00720c */ /* 0x008fe20003f06270 */
[----:B------:R-:W-:-:S06]  /*00b0*/  UMOV UR5, 0x400 ;  /* 0x0000040000057882 */ /* 0x000fcc0000000000 */
[----:B------:R-:W0:Y:S08]  /*00c0*/  LDC.64 R8, c[0x0][0x3a8] ;  /* 0x0000ea00ff087b82 */ /* 0x000e300000000a00 */
[----:B------:R-:W2:Y:S08]  /*00d0*/  @!P0 LDC R2, c[0x0][0x384] ;  /* 0x0000e100ff028b82 */ /* 0x000eb00000000800 */
[----:B------:R-:W3:Y:S01]  /*00e0*/  @!P0 LDC.64 R6, c[0x0][0x3a0] ;  /* 0x0000e800ff068b82 */ /* 0x000ee20000000a00 */
[----:B--2---:R-:W-:-:S04]  /*00f0*/  @!P0 IMAD R5, R2, UR4, R11 ;  /* 0x0000000402058c24 */ /* 0x004fc8000f8e020b */
[----:B------:R-:W-:-:S04]  /*0100*/  @!P0 IMAD R5, R5, R15, R12 ;  /* 0x0000000f05058224 */ /* 0x000fc800078e020c */
[----:B---3--:R-:W-:-:S06]  /*0110*/  @!P0 IMAD.WIDE R6, R5, 0x4, R6 ;  /* 0x0000000405068825 */ /* 0x008fcc00078e0206 */
[----:B-1----:R1:W2:Y:S01]  /*0120*/  @!P0 LDG.E R6, desc[UR16][R6.64] ;  /* 0x0000001006068981 */ /* 0x0022a2000c1e1900 */
[----:B------:R-:W-:Y:S01]  /*0130*/  IMAD.U32 R2, RZ, RZ, UR5 ;  /* 0x00000005ff027e24 */ /* 0x000fe2000f8e00ff */
[----:B------:R-:W3:Y:S01]  /*0140*/  LDCU UR5, c[0x0][0x38c] ;  /* 0x00007180ff0577ac */ /* 0x000ee20008000800 */
[----:B------:R-:W-:Y:S01]  /*0150*/  IMAD.U32 R5, RZ, RZ, UR6 ;  /* 0x00000006ff057e24 */ /* 0x000fe2000f8e00ff */
[----:B------:R-:W-:Y:S01]  /*0160*/  BSSY.RECONVERGENT B0, `(.L_x_30) ;  /* 0x0000030000007945 */ /* 0x000fe20003800200 */
[----:B------:R-:W-:-:S03]  /*0170*/  IMAD R10, R3, R11, R0 ;  /* 0x0000000b030a7224 */ /* 0x000fc600078e0200 */
[----:B------:R-:W-:Y:S01]  /*0180*/  LEA R13, R5, R2, 0x18 ;  /* 0x00000002050d7211 */ /* 0x000fe200078ec0ff */
[----:B-1----:R-:W-:-:S04]  /*0190*/  IMAD R7, R15, UR4, R12 ;  /* 0x000000040f077c24 */ /* 0x002fc8000f8e020c */
[----:B------:R-:W-:Y:S02]  /*01a0*/  IMAD R13, R10, 0x4, R13 ;  /* 0x000000040a0d7824 */ /* 0x000fe400078e020d */
[----:B0-----:R-:W-:-:S03]  /*01b0*/  IMAD.WIDE R8, R7, 0x8, R8 ;  /* 0x0000000807087825 */ /* 0x001fc600078e0208 */
[----:B--2---:R0:W-:Y:S01]  /*01c0*/  @!P0 STS [R13], R6 ;  /* 0x000000060d008388 */ /* 0x0041e20000000800 */
[----:B---3--:R-:W-:-:S13]  /*01d0*/  ISETP.GE.AND P0, PT, R12, UR5, PT ;  /* 0x000000050c007c0c */ /* 0x008fda000bf06270 */
[----:B0-----:R-:W-:Y:S05]  /*01e0*/  @P0 BRA `(.L_x_31) ;  /* 0x00000000009c0947 */ /* 0x001fea0003800000 */
[----:B------:R-:W0:Y:S01]  /*01f0*/  LDC.64 R6, c[0x0][0x398] ;  /* 0x0000e600ff067b82 */ /* 0x000e220000000a00 */
[----:B------:R-:W1:Y:S01]  /*0200*/  LDCU UR4, c[0x0][0x380] ;  /* 0x00007000ff0477ac */ /* 0x000e620008000800 */
[----:B------:R-:W-:Y:S01]  /*0210*/  IMAD.MOV.U32 R16, RZ, RZ, 0x1 ;  /* 0x00000001ff107424 */ /* 0x000fe200078e00ff */
[----:B------:R-:W2:Y:S01]  /*0220*/  LDS R13, [R13] ;  /* 0x000000000d0d7984 */ /* 0x000ea20000000800 */
[----:B0-----:R-:W-:-:S06]  /*0230*/  IMAD.WIDE.U32 R6, R11, 0x8, R6 ;  /* 0x000000080b067825 */ /* 0x001fcc00078e0006 */
[----:B------:R-:W3:Y:S01]  /*0240*/  LDG.E.64 R6, desc[UR16][R6.64] ;  /* 0x0000001006067981 */ /* 0x000ee2000c1e1b00 */
[----:B-1----:R-:W0:Y:S08]  /*0250*/  I2F.F64 R14, UR4 ;  /* 0x00000004000e7d12 */ /* 0x002e300008201c00 */
[----:B0-----:R-:W0:Y:S02]  /*0260*/  MUFU.RCP64H R17, R15 ;  /* 0x0000000f00117308 */ /* 0x001e240000001800 */
[----:B0-----:R-:W-:-:S08]  /*0270*/  DFMA R4, -R14, R16, 1 ;  /* 0x3ff000000e04742b */ /* 0x001fd00000000110 */
[----:B------:R-:W-:Y:S02]  /*0280*/  DFMA R18, R4, R4, R4 ;  /* 0x000000040412722b */ /* 0x000fe40000000004 */
[----:B------:R-:W0:Y:S06]  /*0290*/  LDC.64 R4, c[0x0][0x390] ;  /* 0x0000e400ff047b82 */ /* 0x000e2c0000000a00 */
[----:B------:R-:W-:-:S08]  /*02a0*/  DFMA R18, R16, R18, R16 ;  /* 0x000000121012722b */ /* 0x000fd00000000010 */
[----:B------:R-:W-:-:S08]  /*02b0*/  DFMA R16, -R14, R18, 1 ;  /* 0x3ff000000e10742b */ /* 0x000fd00000000112 */
[----:B------:R-:W-:Y:S02]  /*02c0*/  DFMA R18, R18, R16, R18 ;  /* 0x000000101212722b */ /* 0x000fe40000000012 */
[----:B0-----:R-:W-:-:S08]  /*02d0*/  DADD R16, -R4, 1 ;  /* 0x3ff0000004107429 */ /* 0x001fd00000000100 */
[----:B------:R-:W-:Y:S02]  /*02e0*/  DMUL R4, R16, R18 ;  /* 0x0000001210047228 */ /* 0x000fe40000000000 */
[----:B------:R-:W-:-:S06]  /*02f0*/  FSETP.GEU.AND P1, PT, |R17|, 6.5827683646048100446e-37, PT ;  /* 0x036000001100780b */ /* 0x000fcc0003f2e200 */
[----:B------:R-:W-:-:S08]  /*0300*/  DFMA R20, -R14, R4, R16 ;  /* 0x000000040e14722b */ /* 0x000fd00000000110 */
[----:B------:R-:W-:Y:S01]  /*0310*/  DFMA R4, R18, R20, R4 ;  /* 0x000000141204722b */ /* 0x000fe20000000004 */
[----:B--2---:R-:W3:Y:S09]  /*0320*/  F2F.F64.F32 R18, R13 ;  /* 0x0000000d00127310 */ /* 0x004ef20000201800 */
[----:B------:R-:W-:-:S05]  /*0330*/  FFMA R2, RZ, R15, R5 ;  /* 0x0000000fff027223 */ /* 0x000fca0000000005 */
[----:B------:R-:W-:Y:S01]  /*0340*/  FSETP.GT.AND P0, PT, |R2|, 1.469367938527859385e-39, PT ;  /* 0x001000000200780b */ /* 0x000fe20003f04200 */
[----:B---3--:R-:W-:-:S12]  /*0350*/  DMUL R6, R18, R6 ;  /* 0x0000000612067228 */ /* 0x008fd80000000000 */
[----:B------:R-:W-:Y:S05]  /*0360*/  @P0 BRA P1, `(.L_x_32) ;  /* 0x0000000000100947 */ /* 0x000fea0000800000 */
[----:B------:R-:W-:-:S07]  /*0370*/  MOV R2, 0x390 ;  /* 0x0000039000027802 */ /* 0x000fce0000000f00 */
[----:B------:R-:W-:Y:S05]  /*0380*/  CALL.REL.NOINC `($__internal_0_$__cuda_sm20_div_rn_f64_full) ;  /* 0x0000000400a87944 */ /* 0x000fea0003c00000 */
[----:B------:R-:W-:Y:S02]  /*0390*/  IMAD.MOV.U32 R4, RZ, RZ, R13 ;  /* 0x000000ffff047224 */ /* 0x000fe400078e000d */
[----:B------:R-:W-:-:S07]  /*03a0*/  IMAD.MOV.U32 R5, RZ, RZ, R15 ;  /* 0x000000ffff057224 */ /* 0x000fce00078e000f */
.L_x_32:
[----:B------:R-:W2:Y:S01]  /*03b0*/  LDG.E.64 R14, desc[UR16][R8.64] ;  /* 0x00000010080e7981 */ /* 0x000ea2000c1e1b00 */
[----:B------:R-:W0:Y:S01]  /*03c0*/  S2UR UR5, SR_CgaCtaId ;  /* 0x00000000000579c3 */ /* 0x000e220000008800 */
[----:B------:R-:W-:Y:S01]  /*03d0*/  UMOV UR4, 0x400 ;  /* 0x0000040000047882 */ /* 0x000fe20000000000 */
[----:B------:R-:W-:Y:S01]  /*03e0*/  DMUL R6, R6, R4 ;  /* 0x0000000406067228 */ /* 0x000fe20000000000 */
[----:B------:R-:W-:-:S04]  /*03f0*/  IMAD.U32 R2, RZ, RZ, UR4 ;  /* 0x00000004ff027e24 */ /* 0x000fc8000f8e00ff */
[----:B------:R-:W-:Y:S01]  /*0400*/  VIADD R4, R2, 0x1000 ;  /* 0x0000100002047836 */ /* 0x000fe20000000000 */
[----:B0-----:R-:W-:-:S04]  /*0410*/  MOV R5, UR5 ;  /* 0x0000000500057c02 */ /* 0x001fc80008000f00 */
[----:B------:R-:W-:-:S05]  /*0420*/  LEA R13, R5, R4, 0x18 ;  /* 0x00000004050d7211 */ /* 0x000fca00078ec0ff */
[----:B------:R-:W-:Y:S01]  /*0430*/  IMAD R13, R10, 0x8, R13 ;  /* 0x000000080a0d7824 */ /* 0x000fe200078e020d */
[----:B--2---:R-:W-:-:S07]  /*0440*/  DMUL R6, R6, R14 ;  /* 0x0000000e06067228 */ /* 0x004fce0000000000 */
[----:B------:R0:W-:Y:S04]  /*0450*/  STS.64 [R13], R6 ;  /* 0x000000060d007388 */ /* 0x0001e80000000a00 */
.L_x_31:
[----:B------:R-:W-:Y:S05]  /*0460*/  BSYNC.RECONVERGENT B0 ;  /* 0x0000000000007941 */ /* 0x000fea0003800200 */
.L_x_30:
[----:B------:R-:W1:Y:S01]  /*0470*/  LDCU UR4, c[0x0][0x38c] ;  /* 0x00007180ff0477ac */ /* 0x000e620008000800 */
[----:B------:R-:W-:Y:S01]  /*0480*/  BAR.SYNC.DEFER_BLOCKING 0x0 ;  /* 0x0000000000007b1d */ /* 0x000fe20000010000 */
[----:B-1----:R-:W-:-:S04]  /*0490*/  ISETP.GE.AND P0, PT, R12, UR4, PT ;  /* 0x000000040c007c0c */ /* 0x002fc8000bf06270 */
[----:B------:R-:W-:-:S13]  /*04a0*/  ISETP.NE.OR P0, PT, R11, RZ, P0 ;  /* 0x000000ff0b00720c */ /* 0x000fda0000705670 */
[----:B------:R-:W-:Y:S05]  /*04b0*/  @P0 EXIT ;  /* 0x000000000000094d */ /* 0x000fea0003800000 */
[----:B------:R-:W1:Y:S01]  /*04c0*/  LDC R4, c[0x0][0x384] ;  /* 0x0000e100ff047b82 */ /* 0x000e620000000800 */
[----:B------:R-:W-:Y:S02]  /*04d0*/  CS2R R14, SRZ ;  /* 0x00000000000e7805 */ /* 0x000fe4000001ff00 */
[----:B-1----:R-:W-:-:S13]  /*04e0*/  ISETP.GE.AND P0, PT, R4, 0x1, PT ;  /* 0x000000010400780c */ /* 0x002fda0003f06270 */
[----:B------:R-:W-:Y:S05]  /*04f0*/  @!P0 BRA `(.L_x_33) ;  /* 0x0000000400448947 */ /* 0x000fea0003800000 */
[C---:B------:R-:W-:Y:S01]  /*0500*/  ISETP.GE.U32.AND P1, PT, R4.reuse, 0x8, PT ;  /* 0x000000080400780c */ /* 0x040fe20003f26070 */
[----:B------:R-:W-:Y:S01]  /*0510*/  IMAD.MOV.U32 R22, RZ, RZ, RZ ;  /* 0x000000ffff167224 */ /* 0x000fe200078e00ff */
[----:B0-----:R-:W-:Y:S02]  /*0520*/  LOP3.LUT R7, R4, 0x7, RZ, 0xc0, !PT ;  /* 0x0000000704077812 */ /* 0x001fe400078ec0ff */
[----:B------:R-:W-:Y:S02]  /*0530*/  CS2R R14, SRZ ;  /* 0x00000000000e7805 */ /* 0x000fe4000001ff00 */
[----:B------:R-:W-:-:S07]  /*0540*/  ISETP.NE.AND P0, PT, R7, RZ, PT ;  /* 0x000000ff0700720c */ /* 0x000fce0003f05270 */
[----:B------:R-:W-:Y:S06]  /*0550*/  @!P1 BRA `(.L_x_34) ;  /* 0x0000000000849947 */ /* 0x000fec0003800000 */
[----:B------:R-:W-:Y:S01]  /*0560*/  VIADD R6, R2, 0x1000 ;  /* 0x0000100002067836 */ /* 0x000fe20000000000 */
[----:B------:R-:W-:Y:S02]  /*0570*/  LOP3.LUT R22, R4, 0x7ffffff8, RZ, 0xc0, !PT ;  /* 0x7ffffff804167812 */ /* 0x000fe400078ec0ff */
[----:B------:R-:W-:Y:S02]  /*0580*/  CS2R R14, SRZ ;  /* 0x00000000000e7805 */ /* 0x000fe4000001ff00 */
[----:B------:R-:W-:Y:S01]  /*0590*/  LEA R11, R5, R6, 0x18 ;  /* 0x00000006050b7211 */ /* 0x000fe200078ec0ff */
[----:B------:R-:W-:-:S04]  /*05a0*/  IMAD.MOV R23, RZ, RZ, -R22 ;  /* 0x000000ffff177224 */ /* 0x000fc800078e0a16 */
[----:B------:R-:W-:-:S07]  /*05b0*/  IMAD R6, R0, 0x8, R11 ;  /* 0x0000000800067824 */ /* 0x000fce00078e020b */
.L_x_35:
[----:B------:R0:W1:Y:S01]  /*05c0*/  LDS.64 R12, [R6] ;  /* 0x00000000060c7984 */ /* 0x0000620000000a00 */
[----:B------:R-:W-:Y:S02]  /*05d0*/  IMAD R24, R3, 0x8, R6 ;  /* 0x0000000803187824 */ /* 0x000fe400078e0206 */
[----:B------:R-:W-:-:S03]  /*05e0*/  VIADD R23, R23, 0x8 ;  /* 0x0000000817177836 */ /* 0x000fc60000000000 */
[----:B------:R2:W3:Y:S01]  /*05f0*/  LDS.64 R20, [R24] ;  /* 0x0000000018147984 */ /* 0x0004e20000000a00 */
[----:B------:R-:W-:Y:S02]  /*0600*/  LEA R26, R3, R24, 0x3 ;  /* 0x00000018031a7211 */ /* 0x000fe400078e18ff */
[----:B------:R-:W-:Y:S02]  /*0610*/  ISETP.NE.AND P1, PT, R23, RZ, PT ;  /* 0x000000ff1700720c */ /* 0x000fe40003f25270 */
[C---:B0-----:R-:W-:Y:S01]  /*0620*/  LEA R6, R3.reuse, R6, 0x6 ;  /* 0x0000000603067211 */ /* 0x041fe200078e30ff */
[----:B------:R-:W0:Y:S01]  /*0630*/  LDS.64 R18, [R26] ;  /* 0x000000001a127984 */ /* 0x000e220000000a00 */
[----:B------:R-:W-:-:S04]  /*0640*/  IMAD R28, R3, 0x8, R26 ;  /* 0x00000008031c7824 */ /* 0x000fc800078e021a */
[C---:B------:R-:W-:Y:S01]  /*0650*/  IMAD R25, R3.reuse, 0x8, R28 ;  /* 0x0000000803197824 */ /* 0x040fe200078e021c */
[----:B------:R-:W4:Y:S03]  /*0660*/  LDS.64 R10, [R28] ;  /* 0x000000001c0a7984 */ /* 0x000f260000000a00 */
[C---:B------:R-:W-:Y:S01]  /*0670*/  IMAD R27, R3.reuse, 0x8, R25 ;  /* 0x00000008031b7824 */ /* 0x040fe200078e0219 */
[----:B------:R-:W5:Y:S03]  /*0680*/  LDS.64 R16, [R25] ;  /* 0x0000000019107984 */ /* 0x000f660000000a00 */
[----:B------:R-:W-:-:S04]  /*0690*/  IMAD R29, R3, 0x8, R27 ;  /* 0x00000008031d7824 */ /* 0x000fc800078e021b */
[----:B--2---:R-:W-:Y:S01]  /*06a0*/  IMAD R24, R3, 0x8, R29 ;  /* 0x0000000803187824 */ /* 0x004fe200078e021d */
[----:B-1----:R-:W-:Y:S01]  /*06b0*/  DADD R12, R12, R14 ;  /* 0x000000000c0c7229 */ /* 0x002fe2000000000e */
[----:B------:R-:W1:Y:S07]  /*06c0*/  LDS.64 R14, [R27] ;  /* 0x000000001b0e7984 */ /* 0x000e6e0000000a00 */
[----:B---3--:R-:W-:Y:S02]  /*06d0*/  DADD R20, R12, R20 ;  /* 0x000000000c147229 */ /* 0x008fe40000000014 */
[----:B------:R-:W2:Y:S06]  /*06e0*/  LDS.64 R12, [R29] ;  /* 0x000000001d0c7984 */ /* 0x000eac0000000a00 */
[----:B0-----:R-:W-:-:S02]  /*06f0*/  DADD R18, R20, R18 ;  /* 0x0000000014127229 */ /* 0x001fc40000000012 */
[----:B------:R-:W0:Y:S06]  /*0700*/  LDS.64 R20, [R24] ;  /* 0x0000000018147984 */ /* 0x000e2c0000000a00 */
[----:B----4-:R-:W-:-:S08]  /*0710*/  DADD R10, R18, R10 ;  /* 0x00000000120a7229 */ /* 0x010fd0000000000a */
[----:B-----5:R-:W-:-:S08]  /*0720*/  DADD R10, R10, R16 ;  /* 0x000000000a0a7229 */ /* 0x020fd00000000010 */
[----:B-1----:R-:W-:-:S08]  /*0730*/  DADD R10, R10, R14 ;  /* 0x000000000a0a7229 */ /* 0x002fd0000000000e */
[----:B--2---:R-:W-:-:S08]  /*0740*/  DADD R10, R10, R12 ;  /* 0x000000000a0a7229 */ /* 0x004fd0000000000c */
[----:B0-----:R-:W-:Y:S01]  /*0750*/  DADD R14, R10, R20 ;  /* 0x000000000a0e7229 */ /* 0x001fe20000000014 */
[----:B------:R-:W-:Y:S10]  /*0760*/  @P1 BRA `(.L_x_35) ;  /* 0xfffffffc00941947 */ /* 0x000ff4000383ffff */
.L_x_34:
[----:B------:R-:W-:Y:S05]  /*0770*/  @!P0 BRA `(.L_x_33) ;  /* 0x0000000000a48947 */ /* 0x000fea0003800000 */
[----:B------:R-:W-:Y:S02]  /*0780*/  ISETP.GE.U32.AND P0, PT, R7, 0x4, PT ;  /* 0x000000040700780c */ /* 0x000fe40003f06070 */
[----:B------:R-:W-:-:S04]  /*0790*/  LOP3.LUT R19, R4, 0x3, RZ, 0xc0, !PT ;  /* 0x0000000304137812 */ /* 0x000fc800078ec0ff */
[----:B------:R-:W-:-:S07]  /*07a0*/  ISETP.NE.AND P1, PT, R19, RZ, PT ;  /* 0x000000ff1300720c */ /* 0x000fce0003f25270 */
[----:B------:R-:W-:Y:S06]  /*07b0*/  @!P0 BRA `(.L_x_36) ;  /* 0x0000000000408947 */ /* 0x000fec0003800000 */
[----:B------:R-:W-:Y:S02]  /*07c0*/  VIADD R10, R2, 0x1000 ;  /* 0x00001000020a7836 */ /* 0x000fe40000000000 */
[C---:B------:R-:W-:Y:S02]  /*07d0*/  IMAD R6, R22.reuse, R3, R0 ;  /* 0x0000000316067224 */ /* 0x040fe400078e0200 */
[----:B------:R-:W-:Y:S01]  /*07e0*/  VIADD R22, R22, 0x4 ;  /* 0x0000000416167836 */ /* 0x000fe20000000000 */
[----:B------:R-:W-:-:S05]  /*07f0*/  LEA R7, R5, R10, 0x18 ;  /* 0x0000000a05077211 */ /* 0x000fca00078ec0ff */
[----:B------:R-:W-:-:S04]  /*0800*/  IMAD R18, R6, 0x8, R7 ;  /* 0x0000000806127824 */ /* 0x000fc800078e0207 */
[C---:B------:R-:W-:Y:S01]  /*0810*/  IMAD R20, R3.reuse, 0x8, R18 ;  /* 0x0000000803147824 */ /* 0x040fe200078e0212 */
[----:B------:R-:W0:Y:S03]  /*0820*/  LDS.64 R10, [R18] ;  /* 0x00000000120a7984 */ /* 0x000e260000000a00 */
[C---:B------:R-:W-:Y:S01]  /*0830*/  IMAD R24, R3.reuse, 0x8, R20 ;  /* 0x0000000803187824 */ /* 0x040fe200078e0214 */
[----:B------:R-:W1:Y:S03]  /*0840*/  LDS.64 R12, [R20] ;  /* 0x00000000140c7984 */ /* 0x000e660000000a00 */
[----:B------:R-:W-:Y:S01]  /*0850*/  IMAD R6, R3, 0x8, R24 ;  /* 0x0000000803067824 */ /* 0x000fe200078e0218 */
[----:B------:R-:W2:Y:S05]  /*0860*/  LDS.64 R16, [R24] ;  /* 0x0000000018107984 */ /* 0x000eaa0000000a00 */
[----:B------:R-:W3:Y:S01]  /*0870*/  LDS.64 R6, [R6] ;  /* 0x0000000006067984 */ /* 0x000ee20000000a00 */
[----:B0-----:R-:W-:-:S08]  /*0880*/  DADD R10, R14, R10 ;  /* 0x000000000e0a7229 */ /* 0x001fd0000000000a */
[----:B-1----:R-:W-:-:S08]  /*0890*/  DADD R10, R10, R12 ;  /* 0x000000000a0a7229 */ /* 0x002fd0000000000c */
[----:B--2---:R-:W-:-:S08]  /*08a0*/  DADD R10, R10, R16 ;  /* 0x000000000a0a7229 */ /* 0x004fd00000000010 */
[----:B---3--:R-:W-:-:S11]  /*08b0*/  DADD R14, R10, R6 ;  /* 0x000000000a0e7229 */ /* 0x008fd60000000006 */
.L_x_36:
[----:B------:R-:W-:Y:S05]  /*08c0*/  @!P1 BRA `(.L_x_33) ;  /* 0x0000000000509947 */ /* 0x000fea0003800000 */
[----:B------:R-:W-:Y:S02]  /*08d0*/  LOP3.LUT R4, R4, 0x1, RZ, 0xc0, !PT ;  /* 0x0000000104047812 */ /* 0x000fe400078ec0ff */
[----:B------:R-:W-:Y:S02]  /*08e0*/  ISETP.NE.AND P0, PT, R19, 0x1, PT ;  /* 0x000000011300780c */ /* 0x000fe40003f05270 */
[----:B------:R-:W-:-:S13]  /*08f0*/  ISETP.NE.U32.AND P1, PT, R4, 0x1, PT ;  /* 0x000000010400780c */ /* 0x000fda0003f25070 */
[----:B------:R-:W-:Y:S01]  /*0900*/  @!P1 IADD3 R12, PT, PT, R2, 0x1000, RZ ;  /* 0x00001000020c9810 */ /* 0x000fe20007ffe0ff */
[----:B------:R-:W-:Y:S06]  /*0910*/  @!P0 BRA `(.L_x_37) ;  /* 0x0000000000288947 */ /* 0x000fec0003800000 */
[----:B------:R-:W-:Y:S02]  /*0920*/  VIADD R4, R2, 0x1000 ;  /* 0x0000100002047836 */ /* 0x000fe40000000000 */
[C---:B------:R-:W-:Y:S02]  /*0930*/  IMAD R2, R22.reuse, R3, R0 ;  /* 0x0000000316027224 */ /* 0x040fe400078e0200 */
[----:B------:R-:W-:Y:S01]  /*0940*/  VIADD R22, R22, 0x2 ;  /* 0x0000000216167836 */ /* 0x000fe20000000000 */
[----:B------:R-:W-:-:S05]  /*0950*/  LEA R7, R5, R4, 0x18 ;  /* 0x0000000405077211 */ /* 0x000fca00078ec0ff */
[----:B------:R-:W-:-:S04]  /*0960*/  IMAD R2, R2, 0x8, R7 ;  /* 0x0000000802027824 */ /* 0x000fc800078e0207 */
[----:B------:R-:W-:Y:S01]  /*0970*/  IMAD R10, R3, 0x8, R2 ;  /* 0x00000008030a7824 */ /* 0x000fe200078e0202 */
[----:B------:R-:W0:Y:S05]  /*0980*/  LDS.64 R6, [R2] ;  /* 0x0000000002067984 */ /* 0x000e2a0000000a00 */
[----:B------:R-:W1:Y:S01]  /*0990*/  LDS.64 R10, [R10] ;  /* 0x000000000a0a7984 */ /* 0x000e620000000a00 */
[----:B0-----:R-:W-:-:S08]  /*09a0*/  DADD R6, R14, R6 ;  /* 0x000000000e067229 */ /* 0x001fd00000000006 */
[----:B-1----:R-:W-:-:S11]  /*09b0*/  DADD R14, R6, R10 ;  /* 0x00000000060e7229 */ /* 0x002fd6000000000a */
.L_x_37:
[----:B------:R-:W-:Y:S01]  /*09c0*/  @!P1 LEA R5, R5, R12, 0x18 ;  /* 0x0000000c05059211 */ /* 0x000fe200078ec0ff */
[----:B------:R-:W-:-:S04]  /*09d0*/  @!P1 IMAD R0, R3, R22, R0 ;  /* 0x0000001603009224 */ /* 0x000fc800078e0200 */
[----:B------:R-:W-:-:S05]  /*09e0*/  @!P1 IMAD R0, R0, 0x8, R5 ;  /* 0x0000000800009824 */ /* 0x000fca00078e0205 */
[----:B------:R-:W0:Y:S02]  /*09f0*/  @!P1 LDS.64 R2, [R0] ;  /* 0x0000000000029984 */ /* 0x000e240000000a00 */
[----:B0-----:R-:W-:-:S11]  /*0a00*/  @!P1 DADD R14, R14, R2 ;  /* 0x000000000e0e9229 */ /* 0x001fd60000000002 */
.L_x_33:
[----:B------:R-:W-:Y:S01]  /*0a10*/  STG.E.64 desc[UR16][R8.64], R14 ;  /* 0x0000000e08007986 */ /* 0x000fe2000c101b10 */
[----:B------:R-:W-:Y:S05]  /*0a20*/  EXIT ;  /* 0x000000000000794d */ /* 0x000fea0003800000 */
        .weak           $__internal_0_$__cuda_sm20_div_rn_f64_full
        .type           $__internal_0_$__cuda_sm20_div_rn_f64_full,@function
        .size           $__internal_0_$__cuda_sm20_div_rn_f64_full,(.L_x_44 - $__internal_0_$__cuda_sm20_div_rn_f64_full)
$__internal_0_$__cuda_sm20_div_rn_f64_full:
[C---:B------:R-:W-:Y:S01]  /*0a30*/  FSETP.GEU.AND P0, PT, |R15|.reuse, 1.469367938527859385e-39, PT ;  /* 0x001000000f00780b */ /* 0x040fe20003f0e200 */
[----:B------:R-:W-:Y:S01]  /*0a40*/  UMOV UR14, 0x1ca00000 ;  /* 0x1ca00000000e7882 */ /* 0x000fe20000000000 */
[C---:B------:R-:W-:Y:S02]  /*0a50*/  R2UR UR5, R15.reuse ;  /* 0x000000000f0572ca */ /* 0x040fe400000e0000 */
[----:B------:R-:W-:Y:S02]  /*0a60*/  R2UR UR8, R14 ;  /* 0x000000000e0872ca */ /* 0x000fe400000e0000 */
[C---:B------:R-:W-:Y:S02]  /*0a70*/  R2UR UR9, R15.reuse ;  /* 0x000000000f0972ca */ /* 0x040fe400000e0000 */
[C---:B------:R-:W-:Y:S02]  /*0a80*/  LOP3.LUT R13, R15.reuse, 0x800fffff, RZ, 0xc0, !PT ;  /* 0x800fffff0f0d7812 */ /* 0x040fe400078ec0ff */
[----:B------:R-:W-:-:S02]  /*0a90*/  R2UR UR11, R15 ;  /* 0x000000000f0b72ca */ /* 0x000fc400000e0000 */
[----:B------:R-:W-:Y:S01]  /*0aa0*/  LOP3.LUT R13, R13, 0x3ff00000, RZ, 0xfc, !PT ;  /* 0x3ff000000d0d7812 */ /* 0x000fe200078efcff */
[----:B------:R-:W-:Y:S01]  /*0ab0*/  VOTEU.ANY UP0, P0 ;  /* 0x0000000000ff7886 */ /* 0x000fe20000000100 */
[----:B------:R-:W-:Y:S02]  /*0ac0*/  PLOP3.LUT P0, PT, PT, PT, UP0, 0x80, 0x8 ;  /* 0x000000000008781c */ /* 0x000fe40003f0f008 */
[----:B------:R-:W-:Y:S01]  /*0ad0*/  R2UR UR11, R13 ;  /* 0x000000000d0b72ca */ /* 0x000fe200000e0000 */
[----:B------:R-:W-:Y:S01]  /*0ae0*/  UMOV UR9, UR5 ;  /* 0x0000000500097c82 */ /* 0x000fe20008000000 */
[----:B------:R-:W-:Y:S01]  /*0af0*/  IMAD.U32 R4, RZ, RZ, UR8 ;  /* 0x00000008ff047e24 */ /* 0x000fe2000f8e00ff */
[----:B------:R-:W-:Y:S02]  /*0b00*/  MOV R5, UR9 ;  /* 0x0000000900057c02 */ /* 0x000fe40008000f00 */
[C---:B------:R-:W-:Y:S02]  /*0b10*/  R2UR UR10, R14.reuse ;  /* 0x000000000e0a72ca */ /* 0x040fe400000e0000 */
[----:B------:R-:W-:-:S02]  /*0b20*/  R2UR UR4, R14 ;  /* 0x000000000e0472ca */ /* 0x000fc400000e0000 */
[----:B------:R-:W-:Y:S02]  /*0b30*/  R2UR UR12, R14 ;  /* 0x000000000e0c72ca */ /* 0x000fe400000e0000 */
[----:B------:R-:W-:Y:S01]  /*0b40*/  @!P0 DMUL R4, R4, 8.98846567431157953865e+307 ;  /* 0x7fe0000004048828 */ /* 0x000fe20000000000 */
[----:B------:R-:W-:Y:S02]  /*0b50*/  R2UR UR13, R15 ;  /* 0x000000000f0d72ca */ /* 0x000fe400000e0000 */
[C---:B------:R-:W-:Y:S02]  /*0b60*/  R2UR UR5, R17.reuse ;  /* 0x00000000110572ca */ /* 0x040fe400000e0000 */
[----:B------:R-:W-:Y:S02]  /*0b70*/  R2UR UR7, R17 ;  /* 0x00000000110772ca */ /* 0x000fe400000e0000 */
[C---:B------:R-:W-:Y:S02]  /*0b80*/  R2UR UR4, R16.reuse ;  /* 0x00000000100472ca */ /* 0x040fe400000e0000 */
[----:B------:R-:W-:-:S02]  /*0b90*/  R2UR UR6, R16 ;  /* 0x00000000100672ca */ /* 0x000fc400000e0000 */
[----:B------:R-:W-:Y:S02]  /*0ba0*/  @!P0 R2UR UR19, R5 ;  /* 0x00000000051382ca */ /* 0x000fe400000e0000 */
[----:B------:R-:W-:Y:S01]  /*0bb0*/  @!P0 R2UR UR18, R4 ;  /* 0x00000000041282ca */ /* 0x000fe200000e0000 */
[----:B------:R-:W-:Y:S01]  /*0bc0*/  IMAD.MOV.U32 R4, RZ, RZ, 0x1 ;  /* 0x00000001ff047424 */ /* 0x000fe200078e00ff */
[----:B------:R-:W-:Y:S01]  /*0bd0*/  ULOP3.LUT UR12, UR13, 0x7ff00000, URZ, 0xc0, !UPT ;  /* 0x7ff000000d0c7892 */ /* 0x000fe2000f8ec0ff */
[----:B------:R-:W-:Y:S02]  /*0be0*/  UMOV UR7, UR5 ;  /* 0x0000000500077c82 */ /* 0x000fe40008000000 */
[----:B------:R-:W-:-:S04]  /*0bf0*/  ULOP3.LUT UR4, UR7, 0x7ff00000, URZ, 0xc0, !UPT ;  /* 0x7ff0000007047892 */ /* 0x000fc8000f8ec0ff */
[----:B------:R-:W-:Y:S02]  /*0c00*/  UISETP.GE.U32.AND UP1, UPT, UR4, UR12, UPT ;  /* 0x0000000c0400728c */ /* 0x000fe4000bf26070 */
[----:B------:R-:W-:Y:S02]  /*0c10*/  @!UP0 UMOV UR11, UR19 ;  /* 0x00000013000b8c82 */ /* 0x000fe40008000000 */
[----:B------:R-:W-:Y:S01]  /*0c20*/  @!UP0 UMOV UR10, UR18 ;  /* 0x00000012000a8c82 */ /* 0x000fe20008000000 */
[----:B------:R-:W0:Y:S01]  /*0c30*/  MUFU.RCP64H R5, UR11 ;  /* 0x0000000b00057d08 */ /* 0x000e220008001800 */
[----:B------:R-:W-:Y:S01]  /*0c40*/  IMAD.U32 R18, RZ, RZ, UR10 ;  /* 0x0000000aff127e24 */ /* 0x000fe2000f8e00ff */
[----:B------:R-:W-:Y:S01]  /*0c50*/  USEL UR5, UR14, 0x63400000, !UP1 ;  /* 0x634000000e057887 */ /* 0x000fe2000c800000 */
[----:B------:R-:W-:Y:S01]  /*0c60*/  IMAD.U32 R19, RZ, RZ, UR11 ;  /* 0x0000000bff137e24 */ /* 0x000fe2000f8e00ff */
[----:B------:R-:W-:Y:S01]  /*0c70*/  UMOV UR13, UR4 ;  /* 0x00000004000d7c82 */ /* 0x000fe20008000000 */
[----:B------:R-:W-:Y:S01]  /*0c80*/  IMAD.U32 R16, RZ, RZ, UR10 ;  /* 0x0000000aff107e24 */ /* 0x000fe2000f8e00ff */
[----:B------:R-:W-:Y:S01]  /*0c90*/  ULOP3.LUT UR5, UR5, 0x800fffff, UR7, 0xf8, !UPT ;  /* 0x800fffff05057892 */ /* 0x000fe2000f8ef807 */
[----:B------:R-:W-:-:S02]  /*0ca0*/  IMAD.U32 R17, RZ, RZ, UR11 ;  /* 0x0000000bff117e24 */ /* 0x000fc4000f8e00ff */
[----:B0-----:R-:W-:-:S08]  /*0cb0*/  DFMA R14, R4, -R18, 1 ;  /* 0x3ff00000040e742b */ /* 0x001fd00000000812 */
[----:B------:R-:W-:-:S08]  /*0cc0*/  DFMA R14, R14, R14, R14 ;  /* 0x0000000e0e0e722b */ /* 0x000fd0000000000e */
[----:B------:R-:W-:Y:S01]  /*0cd0*/  DFMA R14, R4, R14, R4 ;  /* 0x0000000e040e722b */ /* 0x000fe20000000004 */
[----:B------:R-:W-:Y:S02]  /*0ce0*/  IMAD.U32 R4, RZ, RZ, UR7 ;  /* 0x00000007ff047e24 */ /* 0x000fe4000f8e00ff */
[----:B------:R-:W-:Y:S02]  /*0cf0*/  IMAD.U32 R5, RZ, RZ, UR7 ;  /* 0x00000007ff057e24 */ /* 0x000fe4000f8e00ff */
[----:B------:R-:W-:Y:S01]  /*0d00*/  IMAD.U32 R5, RZ, RZ, UR5 ;  /* 0x00000005ff057e24 */ /* 0x000fe2000f8e00ff */
[----:B------:R-:W-:Y:S02]  /*0d10*/  FSETP.GEU.AND P0, PT, |R4|, 1.469367938527859385e-39, PT ;  /* 0x001000000400780b */ /* 0x000fe40003f0e200 */
[----:B------:R-:W-:Y:S01]  /*0d20*/  DFMA R16, R14, -R16, 1 ;  /* 0x3ff000000e10742b */ /* 0x000fe20000000810 */
[----:B------:R-:W-:-:S07]  /*0d30*/  MOV R4, UR6 ;  /* 0x0000000600047c02 */ /* 0x000fce0008000f00 */
[----:B------:R-:W-:-:S03]  /*0d40*/  DFMA R14, R14, R16, R14 ;  /* 0x000000100e0e722b */ /* 0x000fc6000000000e */
[----:B------:R-:W-:Y:S08]  /*0d50*/  @P0 BRA `(.L_x_38) ;  /* 0x0000000000340947 */ /* 0x000ff00003800000 */
[----:B------:R-:W-:Y:S01]  /*0d60*/  ULOP3.LUT UR5, UR9, 0x7ff00000, URZ, 0xc0, !UPT ;  /* 0x7ff0000009057892 */ /* 0x000fe2000f8ec0ff */
[----:B------:R-:W-:-:S03]  /*0d70*/  IMAD.MOV.U32 R16, RZ, RZ, RZ ;  /* 0x000000ffff107224 */ /* 0x000fc600078e00ff */
[----:B------:R-:W-:-:S04]  /*0d80*/  UISETP.GE.U32.AND UP1, UPT, UR4, UR5, UPT ;  /* 0x000000050400728c */ /* 0x000fc8000bf26070 */
[----:B------:R-:W-:-:S04]  /*0d90*/  USEL UR5, UR14, 0x63400000, !UP1 ;  /* 0x634000000e057887 */ /* 0x000fc8000c800000 */
[----:B------:R-:W-:-:S04]  /*0da0*/  ULOP3.LUT UR5, UR5, 0x80000000, UR7, 0xf8, !UPT ;  /* 0x8000000005057892 */ /* 0x000fc8000f8ef807 */
[----:B------:R-:W-:-:S06]  /*0db0*/  ULOP3.LUT UR5, UR5, 0x100000, URZ, 0xfc, !UPT ;  /* 0x0010000005057892 */ /* 0x000fcc000f8efcff */
[----:B------:R-:W-:-:S06]  /*0dc0*/  IMAD.U32 R17, RZ, RZ, UR5 ;  /* 0x00000005ff117e24 */ /* 0x000fcc000f8e00ff */
[----:B------:R-:W-:-:S10]  /*0dd0*/  DFMA R4, R4, 2, -R16 ;  /* 0x400000000404782b */ /* 0x000fd40000000810 */
[----:B------:R-:W-:Y:S02]  /*0de0*/  R2UR UR20, R4 ;  /* 0x00000000041472ca */ /* 0x000fe400000e0000 */
[----:B------:R-:W-:-:S11]  /*0df0*/  R2UR UR21, R5 ;  /* 0x00000000051572ca */ /* 0x000fd600000e0000 */
[----:B------:R-:W-:Y:S02]  /*0e00*/  IMAD.U32 R4, RZ, RZ, UR20 ;  /* 0x00000014ff047e24 */ /* 0x000fe4000f8e00ff */
[----:B------:R-:W-:Y:S01]  /*0e10*/  IMAD.U32 R5, RZ, RZ, UR21 ;  /* 0x00000015ff057e24 */ /* 0x000fe2000f8e00ff */
[----:B------:R-:W-:-:S12]  /*0e20*/  ULOP3.LUT UR13, UR21, 0x7ff00000, URZ, 0xc0, !UPT ;  /* 0x7ff00000150d7892 */ /* 0x000fd8000f8ec0ff */
.L_x_38:
[----:B------:R-:W-:Y:S01]  /*0e30*/  @!UP0 ULOP3.LUT UR12, UR19, 0x7ff00000, URZ, 0xc0, !UPT ;  /* 0x7ff00000130c8892 */ /* 0x000fe2000f8ec0ff */
[----:B------:R-:W-:Y:S01]  /*0e40*/  DMUL R16, R14, R4 ;  /* 0x000000040e107228 */ /* 0x000fe20000000000 */
[----:B------:R-:W-:Y:S02]  /*0e50*/  UIADD3 UR5, UPT, UPT, UR13, -0x1, URZ ;  /* 0xffffffff0d057890 */ /* 0x000fe4000fffe0ff */
[----:B------:R-:W-:Y:S02]  /*0e60*/  UIADD3 UR15, UPT, UPT, UR12, -0x1, URZ ;  /* 0xffffffff0c0f7890 */ /* 0x000fe4000fffe0ff */
[----:B------:R-:W-:-:S03]  /*0e70*/  UISETP.GT.U32.AND UP0, UPT, UR5, 0x7feffffe, UPT ;  /* 0x7feffffe0500788c */ /* 0x000fc6000bf04070 */
[----:B------:R-:W-:Y:S01]  /*0e80*/  DFMA R18, R16, -UR10, R4 ;  /* 0x8000000a10127c2b */ /* 0x000fe20008000004 */
[----:B------:R-:W-:-:S07]  /*0e90*/  UISETP.GT.U32.OR UP0, UPT, UR15, 0x7feffffe, UP0 ;  /* 0x7feffffe0f00788c */ /* 0x000fce0008704470 */
[----:B------:R-:W-:Y:S02]  /*0ea0*/  DFMA R14, R14, R18, R16 ;  /* 0x000000120e0e722b */ /* 0x000fe40000000010 */
[----:B------:R-:W-:Y:S09]  /*0eb0*/  BRA.U UP0, `(.L_x_39) ;  /* 0x0000000100907547 */ /* 0x000ff2000b800000 */
[----:B------:R-:W-:Y:S01]  /*0ec0*/  ULOP3.LUT UR5, UR9, 0x7ff00000, URZ, 0xc0, !UPT ;  /* 0x7ff0000009057892 */ /* 0x000fe2000f8ec0ff */
[----:B------:R-:W-:-:S03]  /*0ed0*/  MOV R13, UR4 ;  /* 0x00000004000d7c02 */ /* 0x000fc60008000f00 */
[----:B------:R-:W-:Y:S02]  /*0ee0*/  UISETP.GE.U32.AND UP0, UPT, UR4, UR5, UPT ;  /* 0x000000050400728c */ /* 0x000fe4000bf06070 */
[----:B------:R-:W-:Y:S02]  /*0ef0*/  IMAD.U32 R16, RZ, RZ, UR5 ;  /* 0x00000005ff107e24 */ /* 0x000fe4000f8e00ff */
[----:B------:R-:W-:-:S03]  /*0f00*/  USEL UR14, UR14, 0x63400000, !UP0 ;  /* 0x634000000e0e7887 */ /* 0x000fc6000c000000 */
[----:B------:R-:W-:Y:S01]  /*0f10*/  VIADDMNMX R13, R13, -R16, 0xb9600000, !PT ;  /* 0xb96000000d0d7446 */ /* 0x000fe20007800910 */
[----:B------:R-:W-:-:S03]  /*0f20*/  IMAD.MOV.U32 R16, RZ, RZ, RZ ;  /* 0x000000ffff107224 */ /* 0x000fc600078e00ff */
[----:B------:R-:W-:-:S05]  /*0f30*/  VIMNMX R13, PT, PT, R13, 0x46a00000, PT ;  /* 0x46a000000d0d7848 */ /* 0x000fca0003fe0100 */
[----:B------:R-:W-:-:S04]  /*0f40*/  VIADD R13, R13, -UR14 ;  /* 0x8000000e0d0d7c36 */ /* 0x000fc80008000000 */
[----:B------:R-:W-:-:S06]  /*0f50*/  VIADD R17, R13, 0x7fe00000 ;  /* 0x7fe000000d117836 */ /* 0x000fcc0000000000 */
[----:B------:R-:W-:-:S10]  /*0f60*/  DMUL R18, R14, R16 ;  /* 0x000000100e127228 */ /* 0x000fd40000000000 */
[----:B------:R-:W-:Y:S02]  /*0f70*/  R2UR UR5, R19 ;  /* 0x00000000130572ca */ /* 0x000fe400000e0000 */
[----:B------:R-:W-:-:S11]  /*0f80*/  R2UR UR4, R18 ;  /* 0x00000000120472ca */ /* 0x000fd600000e0000 */
[----:B------:R-:W-:-:S05]  /*0f90*/  IMAD.U32 R18, RZ, RZ, UR5 ;  /* 0x00000005ff127e24 */ /* 0x000fca000f8e00ff */
[----:B------:R-:W-:-:S13]  /*0fa0*/  FSETP.GTU.AND P0, PT, |R18|, 1.469367938527859385e-39, PT ;  /* 0x001000001200780b */ /* 0x000fda0003f0c200 */
[----:B------:R-:W-:Y:S05]  /*0fb0*/  @P0 BRA `(.L_x_40) ;  /* 0x0000000000b40947 */ /* 0x000fea0003800000 */
[----:B------:R-:W-:Y:S01]  /*0fc0*/  DFMA R4, R14, -UR10, R4 ;  /* 0x8000000a0e047c2b */ /* 0x000fe20008000004 */
[----:B------:R-:W-:-:S09]  /*0fd0*/  IMAD.MOV.U32 R16, RZ, RZ, RZ ;  /* 0x000000ffff107224 */ /* 0x000fd200078e00ff */
[----:B------:R-:W-:Y:S02]  /*0fe0*/  R2UR UR7, R5 ;  /* 0x00000000050772ca */ /* 0x000fe400000e0000 */
[----:B------:R-:W-:-:S11]  /*0ff0*/  R2UR UR6, R4 ;  /* 0x00000000040672ca */ /* 0x000fd600000e0000 */
[----:B------:R-:W-:Y:S01]  /*1000*/  FSETP.NEU.AND P0, PT, RZ, UR7, PT ;  /* 0x00000007ff007c0b */ /* 0x000fe2000bf0d000 */
[----:B------:R-:W-:-:S06]  /*1010*/  ULOP3.LUT UR8, UR7, 0x80000000, UR9, 0x48, !UPT ;  /* 0x8000000007087892 */ /* 0x000fcc000f8e4809 */
[----:B------:R-:W-:-:S06]  /*1020*/  LOP3.LUT R17, R17, UR8, RZ, 0xfc, !PT ;  /* 0x0000000811117c12 */ /* 0x000fcc000f8efcff */
[----:B------:R-:W-:Y:S05]  /*1030*/  @!P0 BRA `(.L_x_40) ;  /* 0x0000000000948947 */ /* 0x000fea0003800000 */
[C---:B------:R-:W-:Y:S01]  /*1040*/  IADD3 R5, PT, PT, -R13.reuse, RZ, RZ ;  /* 0x000000ff0d057210 */ /* 0x040fe20007ffe1ff */
[----:B------:R-:W-:Y:S01]  /*1050*/  IMAD.MOV.U32 R4, RZ, RZ, RZ ;  /* 0x000000ffff047224 */ /* 0x000fe200078e00ff */
[----:B------:R-:W-:-:S05]  /*1060*/  IADD3 R13, PT, PT, -R13, -0x43300000, RZ ;  /* 0xbcd000000d0d7810 */ /* 0x000fca0007ffe1ff */
[----:B------:R-:W-:Y:S02]  /*1070*/  DFMA R4, -R4, UR4, R14 ;  /* 0x0000000404047c2b */ /* 0x000fe4000800010e */
[----:B------:R-:W-:-:S08]  /*1080*/  DMUL.RP R14, R14, R16 ;  /* 0x000000100e0e7228 */ /* 0x000fd00000008000 */
[----:B------:R-:W-:Y:S02]  /*1090*/  FSETP.NEU.AND P0, PT, |R5|, R13, PT ;  /* 0x0000000d0500720b */ /* 0x000fe40003f0d200 */
[----:B------:R-:W-:Y:S02]  /*10a0*/  LOP3.LUT R4, R15, UR8, RZ, 0x3c, !PT ;  /* 0x000000080f047c12 */ /* 0x000fe4000f8e3cff */
[----:B------:R-:W-:Y:S02]  /*10b0*/  FSEL R14, R14, UR4, !P0 ;  /* 0x000000040e0e7c08 */ /* 0x000fe4000c000000 */
[----:B------:R-:W-:Y:S02]  /*10c0*/  FSEL R4, R4, UR5, !P0 ;  /* 0x0000000504047c08 */ /* 0x000fe4000c000000 */
[----:B------:R-:W-:Y:S02]  /*10d0*/  R2UR UR4, R14 ;  /* 0x000000000e0472ca */ /* 0x000fe400000e0000 */
[----:B------:R-:W-:Y:S01]  /*10e0*/  R2UR UR5, R4 ;  /* 0x00000000040572ca */ /* 0x000fe200000e0000 */
[----:B------:R-:W-:-:S14]  /*10f0*/  BRA `(.L_x_40) ;  /* 0x0000000000647947 */ /* 0x000fdc0003800000 */
.L_x_39:
[----:B------:R-:W-:Y:S02]  /*1100*/  IMAD.U32 R4, RZ, RZ, UR6 ;  /* 0x00000006ff047e24 */ /* 0x000fe4000f8e00ff */
[----:B------:R-:W-:-:S06]  /*1110*/  IMAD.U32 R5, RZ, RZ, UR7 ;  /* 0x00000007ff057e24 */ /* 0x000fcc000f8e00ff */
[----:B------:R-:W-:-:S14]  /*1120*/  DSETP.NAN.AND P0, PT, R4, UR6, PT ;  /* 0x0000000604007e2a */ /* 0x000fdc000bf08000 */
[----:B------:R-:W-:Y:S05]  /*1130*/  @P0 BRA `(.L_x_41) ;  /* 0x00000000004c0947 */ /* 0x000fea0003800000 */
[----:B------:R-:W-:Y:S02]  /*1140*/  IMAD.U32 R4, RZ, RZ, UR8 ;  /* 0x00000008ff047e24 */ /* 0x000fe4000f8e00ff */
[----:B------:R-:W-:-:S06]  /*1150*/  IMAD.U32 R5, RZ, RZ, UR9 ;  /* 0x00000009ff057e24 */ /* 0x000fcc000f8e00ff */
[----:B------:R-:W-:-:S14]  /*1160*/  DSETP.NAN.AND P0, PT, R4, UR8, PT ;  /* 0x0000000804007e2a */ /* 0x000fdc000bf08000 */
[----:B------:R-:W-:Y:S05]  /*1170*/  @P0 BRA `(.L_x_42) ;  /* 0x0000000000300947 */ /* 0x000fea0003800000 */
[----:B------:R-:W-:Y:S01]  /*1180*/  UISETP.NE.AND UP0, UPT, UR13, UR12, UPT ;  /* 0x0000000c0d00728c */ /* 0x000fe2000bf05270 */
[----:B------:R-:W-:Y:S01]  /*1190*/  UMOV UR4, 0x0 ;  /* 0x0000000000047882 */ /* 0x000fe20000000000 */
[----:B------:R-:W-:-:S07]  /*11a0*/  UMOV UR5, 0xfff80000 ;  /* 0xfff8000000057882 */ /* 0x000fce0000000000 */
[----:B------:R-:W-:Y:S05]  /*11b0*/  BRA.U !UP0, `(.L_x_40) ;  /* 0x0000000108347547 */ /* 0x000fea000b800000 */
[----:B------:R-:W-:Y:S02]  /*11c0*/  UISETP.NE.AND UP0, UPT, UR13, 0x7ff00000, UPT ;  /* 0x7ff000000d00788c */ /* 0x000fe4000bf05270 */
[----:B------:R-:W-:Y:S02]  /*11d0*/  ULOP3.LUT UR5, UR7, 0x80000000, UR9, 0x48, !UPT ;  /* 0x8000000007057892 */ /* 0x000fe4000f8e4809 */
[----:B------:R-:W-:-:S11]  /*11e0*/  UISETP.EQ.OR UP0, UPT, UR12, URZ, !UP0 ;  /* 0x000000ff0c00728c */ /* 0x000fd6000c702670 */
[----:B------:R-:W-:Y:S01]  /*11f0*/  @UP0 ULOP3.LUT UR6, UR5, 0x7ff00000, URZ, 0xfc, !UPT ;  /* 0x7ff0000005060892 */ /* 0x000fe2000f8efcff */
[----:B------:R-:W-:Y:S01]  /*1200*/  @!UP0 UMOV UR4, URZ ;  /* 0x000000ff00048c82 */ /* 0x000fe20008000000 */
[----:B------:R-:W-:-:S05]  /*1210*/  @UP0 UMOV UR4, URZ ;  /* 0x000000ff00040c82 */ /* 0x000fca0008000000 */
[----:B------:R-:W-:Y:S01]  /*1220*/  @UP0 UMOV UR5, UR6 ;  /* 0x0000000600050c82 */ /* 0x000fe20008000000 */
[----:B------:R-:W-:Y:S05]  /*1230*/  BRA `(.L_x_40) ;  /* 0x0000000000147947 */ /* 0x000fea0003800000 */
.L_x_42:
[----:B------:R-:W-:Y:S01]  /*1240*/  ULOP3.LUT UR5, UR9, 0x80000, URZ, 0xfc, !UPT ;  /* 0x0008000009057892 */ /* 0x000fe2000f8efcff */
[----:B------:R-:W-:Y:S01]  /*1250*/  UMOV UR4, UR8 ;  /* 0x0000000800047c82 */ /* 0x000fe20008000000 */
[----:B------:R-:W-:Y:S10]  /*1260*/  BRA `(.L_x_40) ;  /* 0x0000000000087947 */ /* 0x000ff40003800000 */
.L_x_41:
[----:B------:R-:W-:Y:S01]  /*1270*/  ULOP3.LUT UR5, UR7, 0x80000, URZ, 0xfc, !UPT ;  /* 0x0008000007057892 */ /* 0x000fe2000f8efcff */
[----:B------:R-:W-:-:S11]  /*1280*/  UMOV UR4, UR6 ;  /* 0x0000000600047c82 */ /* 0x000fd60008000000 */
.L_x_40:
[----:B------:R-:W-:Y:S01]  /*1290*/  IMAD.U32 R4, RZ, RZ, UR4 ;  /* 0x00000004ff047e24 */ /* 0x000fe2000f8e00ff */
[----:B------:R-:W-:Y:S01]  /*12a0*/  MOV R5, UR5 ;  /* 0x0000000500057c02 */ /* 0x000fe20008000f00 */
[----:B------:R-:W-:Y:S02]  /*12b0*/  IMAD.MOV.U32 R5, RZ, RZ, 0x0 ;  /* 0x00000000ff057424 */ /* 0x000fe400078e00ff */
[----:B------:R-:W-:Y:S02]  /*12c0*/  IMAD.MOV.U32 R13, RZ, RZ, R4 ;  /* 0x000000ffff0d7224 */ /* 0x000fe400078e0004 */
[----:B------:R-:W-:Y:S02]  /*12d0*/  IMAD.MOV.U32 R4, RZ, RZ, R2 ;  /* 0x000000ffff047224 */ /* 0x000fe400078e0002 */
[----:B------:R-:W-:Y:S02]  /*12e0*/  IMAD.U32 R14, RZ, RZ, UR4 ;  /* 0x00000004ff0e7e24 */ /* 0x000fe4000f8e00ff */
[----:B------:R-:W-:Y:S01]  /*12f0*/  IMAD.U32 R15, RZ, RZ, UR5 ;  /* 0x00000005ff0f7e24 */ /* 0x000fe2000f8e00ff */
[----:B------:R-:W-:Y:S06]  /*1300*/  RET.REL.NODEC R4 `(reduceStates) ;  /* 0xffffffec043c7950 */ /* 0x000fec0003c3ffff */
.L_x_43:
        /* <DEDUP_REMOVED lines=15> */
.L_x_44:


//--------------------- .nv.shared.reduceSites    --------------------------
	.section	.nv.shared.reduceSites,"aw",@nobits
	.sectionflags	@""
	.align	8
.nv.shared.reduceSites:
	.zero		17944


//--------------------- .nv.shared.reserved.0     --------------------------
	.section	.nv.shared.reserved.0,"aw",@nobits
	.weak		__nv_reservedSMEM_offset_0_alias
	.size		__nv_reservedSMEM_offset_0_alias, 0, 64
	.other		__nv_reservedSMEM_offset_0_alias,@"STO_CUDA_RESERVED_SHARED STV_DEFAULT"
__nv_reservedSMEM_offset_0_alias:
	.zero		0
	.zero		64


//--------------------- .nv.shared.reduceCategories --------------------------
	.section	.nv.shared.reduceCategories,"aw",@nobits
	.sectionflags	@""
	.align	8
.nv.shared.reduceCategories:
	.zero		9216


//--------------------- .nv.shared.reduceStates   --------------------------
	.section	.nv.shared.reduceStates,"aw",@nobits
	.sectionflags	@""
	.align	8
.nv.shared.reduceStates:
	.zero		13312


//--------------------- .nv.constant0.reduceSites --------------------------
	.section	.nv.constant0.reduceSites,"a",@progbits
	.sectionflags	@""
	.align	4
.nv.constant0.reduceSites:
	.zero		928


//--------------------- .nv.constant0.reduceCategories --------------------------
	.section	.nv.constant0.reduceCategories,"a",@progbits
	.sectionflags	@""
	.align	4
.nv.constant0.reduceCategories:
	.zero		944


//--------------------- .nv.constant0.reduceStates --------------------------
	.section	.nv.constant0.reduceStates,"a",@progbits
	.sectionflags	@""
	.align	4
.nv.constant0.reduceStates:
	.zero		944


//--------------------- SYMBOLS --------------------------

	.type		.nv.reservedSmem.offset0,@object
	.size		.nv.reservedSmem.offset0,0x4
	.type		.nv.reservedSmem.cap,@object
	.size		.nv.reservedSmem.cap,0x4
